	.target	sm_80

	.elftype	@"ET_EXEC"


//--------------------- .note.nv.tkinfo           --------------------------
	.section	.note.nv.tkinfo,"",@"SHT_NOTE"
	.sectionflags	@"SHF_NOTE_NV_TKINFO"
	.tkinfo
        /*0018*/ 	.word	0x00000002
        /*0030*/ 	.string	""
        /*0030*/ 	.string	"ptxas"
        /*0030*/ 	.string	"Cuda compilation tools, release 13.0, V13.0.88"
        /*0030*/ 	.string	"Build cuda_13.0.r13.0/compiler.36424714_0"
        /*0030*/ 	.string	"-v  -suppress-debug-info  -lineinfo  -arch sm_80 "



//--------------------- .note.nv.cuinfo           --------------------------
	.section	.note.nv.cuinfo,"",@"SHT_NOTE"
	.sectionflags	@"SHF_NOTE_NV_CUINFO"
        /*0018*/ 	.short	0x0002
        /*001a*/ 	.short	0x0050
        /*001c*/ 	.short	0x0082
	.zero		2


//--------------------- .nv.info                  --------------------------
	.section	.nv.info,"",@"SHT_CUDA_INFO"
	.align	4


	//----- nvinfo : EIATTR_REGCOUNT
	.align		4
        /*0000*/ 	.byte	0x04, 0x2f
        /*0002*/ 	.short	(.L_2 - .L_1)
	.align		4
.L_1:
        /*0004*/ 	.word	index@(attn_fwd)
        /*0008*/ 	.word	0x0000004f


	//----- nvinfo : EIATTR_FRAME_SIZE
	.align		4
.L_2:
        /*000c*/ 	.byte	0x04, 0x11
        /*000e*/ 	.short	(.L_4 - .L_3)
	.align		4
.L_3:
        /*0010*/ 	.word	index@(attn_fwd)
        /*0014*/ 	.word	0x00000000


	//----- nvinfo : EIATTR_MIN_STACK_SIZE
	.align		4
.L_4:
        /*0018*/ 	.byte	0x04, 0x12
        /*001a*/ 	.short	(.L_6 - .L_5)
	.align		4
.L_5:
        /*001c*/ 	.word	index@(attn_fwd)
        /*0020*/ 	.word	0x00000000
.L_6:


//--------------------- .nv.info.attn_fwd         --------------------------
	.section	.nv.info.attn_fwd,"",@"SHT_CUDA_INFO"
	.sectionflags	@""
	.align	4


	//----- nvinfo : EIATTR_CUDA_API_VERSION
	.align		4
        /*0000*/ 	.byte	0x04, 0x37
        /*0002*/ 	.short	(.L_8 - .L_7)
.L_7:
        /*0004*/ 	.word	0x00000082


	//----- nvinfo : EIATTR_SW2861232_WAR
	.align		4
.L_8:
        /*0008*/ 	.byte	0x01, 0x35
	.zero		2


	//----- nvinfo : EIATTR_PARAM_CBANK
	.align		4
        /*000c*/ 	.byte	0x04, 0x0a
        /*000e*/ 	.short	(.L_10 - .L_9)
	.align		4
.L_9:
        /*0010*/ 	.word	index@(.nv.constant0.attn_fwd)
        /*0014*/ 	.short	0x0160
        /*0016*/ 	.short	0x0088


	//----- nvinfo : EIATTR_CBANK_PARAM_SIZE
	.align		4
.L_10:
        /*0018*/ 	.byte	0x03, 0x19
        /*001a*/ 	.short	0x0088


	//----- nvinfo : EIATTR_KPARAM_INFO
	.align		4
        /*001c*/ 	.byte	0x04, 0x17
        /*001e*/ 	.short	(.L_12 - .L_11)
.L_11:
        /*0020*/ 	.word	0x00000000
        /*0024*/ 	.short	0x0019
        /*0026*/ 	.short	0x0080
        /*0028*/ 	.byte	0x00, 0xf4, 0x21, 0x00


	//----- nvinfo : EIATTR_KPARAM_INFO
	.align		4
.L_12:
        /*002c*/ 	.byte	0x04, 0x17
        /*002e*/ 	.short	(.L_14 - .L_13)
.L_13:
        /*0030*/ 	.word	0x00000000
        /*0034*/ 	.short	0x0018
        /*0036*/ 	.short	0x0078
        /*0038*/ 	.byte	0x00, 0xf4, 0x21, 0x00


	//----- nvinfo : EIATTR_KPARAM_INFO
	.align		4
.L_14:
        /*003c*/ 	.byte	0x04, 0x17
        /*003e*/ 	.short	(.L_16 - .L_15)
.L_15:
        /*0040*/ 	.word	0x00000000
        /*0044*/ 	.short	0x0017
        /*0046*/ 	.short	0x0070
        /*0048*/ 	.byte	0x00, 0xf0, 0x11, 0x00


	//----- nvinfo : EIATTR_KPARAM_INFO
	.align		4
.L_16:
        /*004c*/ 	.byte	0x04, 0x17
        /*004e*/ 	.short	(.L_18 - .L_17)
.L_17:
        /*0050*/ 	.word	0x00000000
        /*0054*/ 	.short	0x0016
        /*0056*/ 	.short	0x006c
        /*0058*/ 	.byte	0x00, 0xf0, 0x11, 0x00


	//----- nvinfo : EIATTR_KPARAM_INFO
	.align		4
.L_18:
        /*005c*/ 	.byte	0x04, 0x17
        /*005e*/ 	.short	(.L_20 - .L_19)
.L_19:
        /*0060*/ 	.word	0x00000000
        /*0064*/ 	.short	0x0015
        /*0066*/ 	.short	0x0068
        /*0068*/ 	.byte	0x00, 0xf0, 0x11, 0x00


	//----- nvinfo : EIATTR_KPARAM_INFO
	.align		4
.L_20:
        /*006c*/ 	.byte	0x04, 0x17
        /*006e*/ 	.short	(.L_22 - .L_21)
.L_21:
        /*0070*/ 	.word	0x00000000
        /*0074*/ 	.short	0x0014
        /*0076*/ 	.short	0x0064
        /*0078*/ 	.byte	0x00, 0xf0, 0x11, 0x00


	//----- nvinfo : EIATTR_KPARAM_INFO
	.align		4
.L_22:
        /*007c*/ 	.byte	0x04, 0x17
        /*007e*/ 	.short	(.L_24 - .L_23)
.L_23:
        /*0080*/ 	.word	0x00000000
        /*0084*/ 	.short	0x0013
        /*0086*/ 	.short	0x0060
        /*0088*/ 	.byte	0x00, 0xf0, 0x11, 0x00


	//----- nvinfo : EIATTR_KPARAM_INFO
	.align		4
.L_24:
        /*008c*/ 	.byte	0x04, 0x17
        /*008e*/ 	.short	(.L_26 - .L_25)
.L_25:
        /*0090*/ 	.word	0x00000000
        /*0094*/ 	.short	0x0012
        /*0096*/ 	.short	0x005c
        /*0098*/ 	.byte	0x00, 0xf0, 0x11, 0x00


	//----- nvinfo : EIATTR_KPARAM_INFO
	.align		4
.L_26:
        /*009c*/ 	.byte	0x04, 0x17
        /*009e*/ 	.short	(.L_28 - .L_27)
.L_27:
        /*00a0*/ 	.word	0x00000000
        /*00a4*/ 	.short	0x0011
        /*00a6*/ 	.short	0x0058
        /*00a8*/ 	.byte	0x00, 0xf0, 0x11, 0x00


	//----- nvinfo : EIATTR_KPARAM_INFO
	.align		4
.L_28:
        /*00ac*/ 	.byte	0x04, 0x17
        /*00ae*/ 	.short	(.L_30 - .L_29)
.L_29:
        /*00b0*/ 	.word	0x00000000
        /*00b4*/ 	.short	0x0010
        /*00b6*/ 	.short	0x0054
        /*00b8*/ 	.byte	0x00, 0xf0, 0x11, 0x00


	//----- nvinfo : EIATTR_KPARAM_INFO
	.align		4
.L_30:
        /*00bc*/ 	.byte	0x04, 0x17
        /*00be*/ 	.short	(.L_32 - .L_31)
.L_31:
        /*00c0*/ 	.word	0x00000000
        /*00c4*/ 	.short	0x000f
        /*00c6*/ 	.short	0x0050
        /*00c8*/ 	.byte	0x00, 0xf0, 0x11, 0x00


	//----- nvinfo : EIATTR_KPARAM_INFO
	.align		4
.L_32:
        /*00cc*/ 	.byte	0x04, 0x17
        /*00ce*/ 	.short	(.L_34 - .L_33)
.L_33:
        /*00d0*/ 	.word	0x00000000
        /*00d4*/ 	.short	0x000e
        /*00d6*/ 	.short	0x004c
        /*00d8*/ 	.byte	0x00, 0xf0, 0x11, 0x00


	//----- nvinfo : EIATTR_KPARAM_INFO
	.align		4
.L_34:
        /*00dc*/ 	.byte	0x04, 0x17
        /*00de*/ 	.short	(.L_36 - .L_35)
.L_35:
        /*00e0*/ 	.word	0x00000000
        /*00e4*/ 	.short	0x000d
        /*00e6*/ 	.short	0x0048
        /*00e8*/ 	.byte	0x00, 0xf0, 0x11, 0x00


	//----- nvinfo : EIATTR_KPARAM_INFO
	.align		4
.L_36:
        /*00ec*/ 	.byte	0x04, 0x17
        /*00ee*/ 	.short	(.L_38 - .L_37)
.L_37:
        /*00f0*/ 	.word	0x00000000
        /*00f4*/ 	.short	0x000c
        /*00f6*/ 	.short	0x0044
        /*00f8*/ 	.byte	0x00, 0xf0, 0x11, 0x00


	//----- nvinfo : EIATTR_KPARAM_INFO
	.align		4
.L_38:
        /*00fc*/ 	.byte	0x04, 0x17
        /*00fe*/ 	.short	(.L_40 - .L_39)
.L_39:
        /*0100*/ 	.word	0x00000000
        /*0104*/ 	.short	0x000b
        /*0106*/ 	.short	0x0040
        /*0108*/ 	.byte	0x00, 0xf0, 0x11, 0x00


	//----- nvinfo : EIATTR_KPARAM_INFO
	.align		4
.L_40:
        /*010c*/ 	.byte	0x04, 0x17
        /*010e*/ 	.short	(.L_42 - .L_41)
.L_41:
        /*0110*/ 	.word	0x00000000
        /*0114*/ 	.short	0x000a
        /*0116*/ 	.short	0x003c
        /*0118*/ 	.byte	0x00, 0xf0, 0x11, 0x00


	//----- nvinfo : EIATTR_KPARAM_INFO
	.align		4
.L_42:
        /*011c*/ 	.byte	0x04, 0x17
        /*011e*/ 	.short	(.L_44 - .L_43)
.L_43:
        /*0120*/ 	.word	0x00000000
        /*0124*/ 	.short	0x0009
        /*0126*/ 	.short	0x0038
        /*0128*/ 	.byte	0x00, 0xf0, 0x11, 0x00


	//----- nvinfo : EIATTR_KPARAM_INFO
	.align		4
.L_44:
        /*012c*/ 	.byte	0x04, 0x17
        /*012e*/ 	.short	(.L_46 - .L_45)
.L_45:
        /*0130*/ 	.word	0x00000000
        /*0134*/ 	.short	0x0008
        /*0136*/ 	.short	0x0034
        /*0138*/ 	.byte	0x00, 0xf0, 0x11, 0x00


	//----- nvinfo : EIATTR_KPARAM_INFO
	.align		4
.L_46:
        /*013c*/ 	.byte	0x04, 0x17
        /*013e*/ 	.short	(.L_48 - .L_47)
.L_47:
        /*0140*/ 	.word	0x00000000
        /*0144*/ 	.short	0x0007
        /*0146*/ 	.short	0x0030
        /*0148*/ 	.byte	0x00, 0xf0, 0x11, 0x00


	//----- nvinfo : EIATTR_KPARAM_INFO
	.align		4
.L_48:
        /*014c*/ 	.byte	0x04, 0x17
        /*014e*/ 	.short	(.L_50 - .L_49)
.L_49:
        /*0150*/ 	.word	0x00000000
        /*0154*/ 	.short	0x0006
        /*0156*/ 	.short	0x002c
        /*0158*/ 	.byte	0x00, 0xf0, 0x11, 0x00


	//----- nvinfo : EIATTR_KPARAM_INFO
	.align		4
.L_50:
        /*015c*/ 	.byte	0x04, 0x17
        /*015e*/ 	.short	(.L_52 - .L_51)
.L_51:
        /*0160*/ 	.word	0x00000000
        /*0164*/ 	.short	0x0005
        /*0166*/ 	.short	0x0028
        /*0168*/ 	.byte	0x00, 0xf0, 0x11, 0x00


	//----- nvinfo : EIATTR_KPARAM_INFO
	.align		4
.L_52:
        /*016c*/ 	.byte	0x04, 0x17
        /*016e*/ 	.short	(.L_54 - .L_53)
.L_53:
        /*0170*/ 	.word	0x00000000
        /*0174*/ 	.short	0x0004
        /*0176*/ 	.short	0x0020
        /*0178*/ 	.byte	0x00, 0xf4, 0x21, 0x00


	//----- nvinfo : EIATTR_KPARAM_INFO
	.align		4
.L_54:
        /*017c*/ 	.byte	0x04, 0x17
        /*017e*/ 	.short	(.L_56 - .L_55)
.L_55:
        /*0180*/ 	.word	0x00000000
        /*0184*/ 	.short	0x0003
        /*0186*/ 	.short	0x0018
        /*0188*/ 	.byte	0x00, 0xf4, 0x21, 0x00


	//----- nvinfo : EIATTR_KPARAM_INFO
	.align		4
.L_56:
        /*018c*/ 	.byte	0x04, 0x17
        /*018e*/ 	.short	(.L_58 - .L_57)
.L_57:
        /*0190*/ 	.word	0x00000000
        /*0194*/ 	.short	0x0002
        /*0196*/ 	.short	0x0010
        /*0198*/ 	.byte	0x00, 0xf4, 0x21, 0x00


	//----- nvinfo : EIATTR_KPARAM_INFO
	.align		4
.L_58:
        /*019c*/ 	.byte	0x04, 0x17
        /*019e*/ 	.short	(.L_60 - .L_59)
.L_59:
        /*01a0*/ 	.word	0x00000000
        /*01a4*/ 	.short	0x0001
        /*01a6*/ 	.short	0x0008
        /*01a8*/ 	.byte	0x00, 0xf4, 0x21, 0x00


	//----- nvinfo : EIATTR_KPARAM_INFO
	.align		4
.L_60:
        /*01ac*/ 	.byte	0x04, 0x17
        /*01ae*/ 	.short	(.L_62 - .L_61)
.L_61:
        /*01b0*/ 	.word	0x00000000
        /*01b4*/ 	.short	0x0000
        /*01b6*/ 	.short	0x0000
        /*01b8*/ 	.byte	0x00, 0xf4, 0x21, 0x00


	//----- nvinfo : EIATTR_MAXREG_COUNT
	.align		4
.L_62:
        /*01bc*/ 	.byte	0x03, 0x1b
        /*01be*/ 	.short	0x00ff


	//----- nvinfo : EIATTR_NUM_BARRIERS
	.align		4
        /*01c0*/ 	.byte	0x02, 0x4c
        /*01c2*/ 	.byte	0x01
	.zero		1


	//----- nvinfo : EIATTR_MERCURY_ISA_VERSION
	.align		4
        /*01c4*/ 	.byte	0x03, 0x5f
        /*01c6*/ 	.short	0x0000


	//----- nvinfo : EIATTR_COOP_GROUP_MASK_REGIDS
	.align		4
        /*01c8*/ 	.byte	0x04, 0x29
        /*01ca*/ 	.short	(.L_64 - .L_63)


	//   ....[0]....
.L_63:
        /*01cc*/ 	.word	0xffffffff


	//   ....[1]....
        /*01d0*/ 	.word	0xffffffff


	//   ....[2]....
        /*01d4*/ 	.word	0xffffffff


	//   ....[3]....
        /*01d8*/ 	.word	0xffffffff


	//   ....[4]....
        /*01dc*/ 	.word	0xffffffff


	//   ....[5]....
        /*01e0*/ 	.word	0xffffffff


	//   ....[6]....
        /*01e4*/ 	.word	0xffffffff


	//   ....[7]....
        /*01e8*/ 	.word	0xffffffff


	//   ....[8]....
        /*01ec*/ 	.word	0xffffffff


	//   ....[9]....
        /*01f0*/ 	.word	0xffffffff


	//   ....[10]....
        /*01f4*/ 	.word	0xffffffff


	//   ....[11]....
        /*01f8*/ 	.word	0xffffffff


	//   ....[12]....
        /*01fc*/ 	.word	0xffffffff


	//   ....[13]....
        /*0200*/ 	.word	0xffffffff


	//   ....[14]....
        /*0204*/ 	.word	0xffffffff


	//   ....[15]....
        /*0208*/ 	.word	0xffffffff


	//----- nvinfo : EIATTR_COOP_GROUP_INSTR_OFFSETS
	.align		4
.L_64:
        /*020c*/ 	.byte	0x04, 0x28
        /*020e*/ 	.short	(.L_66 - .L_65)


	//   ....[0]....
.L_65:
        /*0210*/ 	.word	0x00001150


	//   ....[1]....
        /*0214*/ 	.word	0x00001240


	//   ....[2]....
        /*0218*/ 	.word	0x000012b0


	//   ....[3]....
        /*021c*/ 	.word	0x00001350


	//   ....[4]....
        /*0220*/ 	.word	0x000015c0


	//   ....[5]....
        /*0224*/ 	.word	0x00001660


	//   ....[6]....
        /*0228*/ 	.word	0x000017b0


	//   ....[7]....
        /*022c*/ 	.word	0x000017c0


	//   ....[8]....
        /*0230*/ 	.word	0x000017f0


	//   ....[9]....
        /*0234*/ 	.word	0x00001800


	//   ....[10]....
        /*0238*/ 	.word	0x00001a70


	//   ....[11]....
        /*023c*/ 	.word	0x00001aa0


	//   ....[12]....
        /*0240*/ 	.word	0x00001ac0


	//   ....[13]....
        /*0244*/ 	.word	0x00001b00


	//   ....[14]....
        /*0248*/ 	.word	0x00001b50


	//   ....[15]....
        /*024c*/ 	.word	0x00001b80


	//----- nvinfo : EIATTR_EXIT_INSTR_OFFSETS
	.align		4
.L_66:
        /*0250*/ 	.byte	0x04, 0x1c
        /*0252*/ 	.short	(.L_68 - .L_67)


	//   ....[0]....
.L_67:
        /*0254*/ 	.word	0x00003130


	//----- nvinfo : EIATTR_REQNTID
	.align		4
.L_68:
        /*0258*/ 	.byte	0x04, 0x10
        /*025a*/ 	.short	(.L_70 - .L_69)
.L_69:
        /*025c*/ 	.word	0x00000100
        /*0260*/ 	.word	0x00000001
        /*0264*/ 	.word	0x00000001
.L_70:


//--------------------- .nv.callgraph             --------------------------
	.section	.nv.callgraph,"",@"SHT_CUDA_CALLGRAPH"
	.align	4
	.sectionentsize	8
	.align		4
        /*0000*/ 	.word	0x00000000
	.align		4
        /*0004*/ 	.word	0xffffffff
	.align		4
        /*0008*/ 	.word	0x00000000
	.align		4
        /*000c*/ 	.word	0xfffffffe
	.align		4
        /*0010*/ 	.word	0x00000000
	.align		4
        /*0014*/ 	.word	0xfffffffd
	.align		4
        /*0018*/ 	.word	0x00000000
	.align		4
        /*001c*/ 	.word	0xfffffffc


//--------------------- .nv.rel.action            --------------------------
	.section	.nv.rel.action,"",@"SHT_CUDA_RELOCINFO"
	.align	8
	.sectionentsize	8
        /*0000*/ 	.byte	0x73, 0x00, 0x00, 0x00, 0x00, 0x00, 0x00, 0x00, 0x00, 0x00, 0x00, 0x11, 0x25, 0x00, 0x05, 0x36


//--------------------- .nv.constant4             --------------------------
	.section	.nv.constant4,"a",@progbits
	.align	8
	.align		8
.nv.constant4:
        /*0000*/ 	.dword	_$_str


//--------------------- .nv.constant0.attn_fwd    --------------------------
	.section	.nv.constant0.attn_fwd,"a",@progbits
	.sectionflags	@""
	.align	4
.nv.constant0.attn_fwd:
	.zero		488


//--------------------- .text.attn_fwd            --------------------------
	.section	.text.attn_fwd,"ax",@progbits
	.sectioninfo	@"SHI_REGISTERS=79"
	.align	128
        .global         attn_fwd
        .type           attn_fwd,@function
        .size           attn_fwd,(.L_x_3 - attn_fwd)
        .other          attn_fwd,@"STO_CUDA_ENTRY STV_DEFAULT"
attn_fwd:
.text.attn_fwd:
[----:B------:R-:W-:Y:S02]  /*0000*/  MOV R1, c[0x0][0x28] ;  /* 0x00000a0000017a02 */ /* 0x000fe40000000f00 */
[----:B------:R-:W0:Y:S01]  /*0010*/  S2R R0, SR_TID.X ;  /* 0x0000000000007919 */ /* 0x000e220000002100 */
[----:B------:R-:W-:Y:S01]  /*0020*/  IMAD.MOV.U32 R13, RZ, RZ, c[0x0][0x198] ;  /* 0x00006600ff0d7624 */ /* 0x000fe200078e00ff */
[----:B------:R-:W-:Y:S02]  /*0030*/  ULDC.64 UR12, c[0x0][0x118] ;  /* 0x00004600000c7ab9 */ /* 0x000fe40000000a00 */
[----:B------:R-:W0:Y:S01]  /*0040*/  S2R R3, SR_CTAID.X ;  /* 0x0000000000037919 */ /* 0x000e220000002500 */
[C---:B------:R-:W-:Y:S01]  /*0050*/  IMAD R11, R13.reuse, 0x6, RZ ;  /* 0x000000060d0b7824 */ /* 0x040fe200078e02ff */
[C---:B------:R-:W-:Y:S01]  /*0060*/  SHF.L.U32 R5, R13.reuse, 0x1, RZ ;  /* 0x000000010d057819 */ /* 0x040fe200000006ff */
[C---:B------:R-:W-:Y:S01]  /*0070*/  IMAD R23, R13.reuse, 0xa, RZ ;  /* 0x0000000a0d177824 */ /* 0x040fe200078e02ff */
[----:B------:R-:W1:Y:S01]  /*0080*/  S2R R2, SR_CTAID.Y ;  /* 0x0000000000027919 */ /* 0x000e620000002600 */
[C---:B------:R-:W-:Y:S01]  /*0090*/  IMAD R25, R13.reuse, 0x14, RZ ;  /* 0x000000140d197824 */ /* 0x040fe200078e02ff */
[C---:B------:R-:W-:Y:S01]  /*00a0*/  SHF.L.U32 R19, R13.reuse, 0x3, RZ ;  /* 0x000000030d137819 */ /* 0x040fe200000006ff */
[----:B------:R-:W-:-:S02]  /*00b0*/  IMAD.SHL.U32 R7, R13, 0x4, RZ ;  /* 0x000000040d077824 */ /* 0x000fc400078e00ff */
[C---:B------:R-:W-:Y:S02]  /*00c0*/  IMAD R39, R13.reuse, 0xc, RZ ;  /* 0x0000000c0d277824 */ /* 0x040fe400078e02ff */
[C---:B------:R-:W-:Y:S02]  /*00d0*/  IMAD R43, R13.reuse, 0xe, RZ ;  /* 0x0000000e0d2b7824 */ /* 0x040fe400078e02ff */
[C---:B------:R-:W-:Y:S02]  /*00e0*/  IMAD R15, R13.reuse, 0x12, RZ ;  /* 0x000000120d0f7824 */ /* 0x040fe400078e02ff */
[C---:B------:R-:W-:Y:S02]  /*00f0*/  IMAD R9, R13.reuse, 0x5, RZ ;  /* 0x000000050d097824 */ /* 0x040fe400078e02ff */
[C---:B------:R-:W-:Y:S02]  /*0100*/  IMAD R29, R13.reuse, 0x16, RZ ;  /* 0x000000160d1d7824 */ /* 0x040fe400078e02ff */
[----:B------:R-:W-:-:S02]  /*0110*/  IMAD R47, R13, 0x18, RZ ;  /* 0x000000180d2f7824 */ /* 0x000fc400078e02ff */
[C---:B------:R-:W-:Y:S02]  /*0120*/  IMAD R17, R13.reuse, 0x7, RZ ;  /* 0x000000070d117824 */ /* 0x040fe400078e02ff */
[C---:B------:R-:W-:Y:S01]  /*0130*/  IMAD R21, R13.reuse, 0x9, RZ ;  /* 0x000000090d157824 */ /* 0x040fe200078e02ff */
[----:B0-----:R-:W-:Y:S01]  /*0140*/  PRMT R58, R0, 0x6540, R3 ;  /* 0x00006540003a7816 */ /* 0x001fe20000000003 */
[C---:B------:R-:W-:Y:S02]  /*0150*/  IMAD R49, R13.reuse, 0x1a, RZ ;  /* 0x0000001a0d317824 */ /* 0x040fe400078e02ff */
[----:B------:R-:W-:Y:S02]  /*0160*/  IMAD R51, R13, 0x1c, RZ ;  /* 0x0000001c0d337824 */ /* 0x000fe400078e02ff */
[----:B-1----:R-:W-:Y:S02]  /*0170*/  IMAD R3, R2, c[0x0][0x190], RZ ;  /* 0x0000640002037a24 */ /* 0x002fe400078e02ff */
[----:B------:R-:W-:-:S02]  /*0180*/  IMAD R4, R58, c[0x0][0x194], RZ ;  /* 0x000065003a047a24 */ /* 0x000fc400078e02ff */
[C---:B------:R-:W-:Y:S02]  /*0190*/  IMAD.SHL.U32 R26, R3.reuse, 0x2, RZ ;  /* 0x00000002031a7824 */ /* 0x040fe400078e00ff */
[----:B------:R-:W-:Y:S01]  /*01a0*/  IMAD.HI R3, R3, 0x2, RZ ;  /* 0x0000000203037827 */ /* 0x000fe200078e02ff */
[----:B------:R-:W-:-:S03]  /*01b0*/  SHF.L.U32 R27, R4, 0x1, RZ ;  /* 0x00000001041b7819 */ /* 0x000fc600000006ff */
[----:B------:R-:W-:Y:S01]  /*01c0*/  IMAD.HI R4, R4, 0x2, RZ ;  /* 0x0000000204047827 */ /* 0x000fe200078e02ff */
[----:B------:R-:W-:-:S03]  /*01d0*/  IADD3 R26, P0, P1, R27, c[0x0][0x160], R26 ;  /* 0x000058001b1a7a10 */ /* 0x000fc6000791e01a */
[C---:B------:R-:W-:Y:S01]  /*01e0*/  IMAD R37, R13.reuse, 0xb, RZ ;  /* 0x0000000b0d257824 */ /* 0x040fe200078e02ff */
[----:B------:R-:W-:Y:S01]  /*01f0*/  IADD3.X R27, R4, c[0x0][0x164], R3, P0, P1 ;  /* 0x00005900041b7a10 */ /* 0x000fe200007e2403 */
[C---:B------:R-:W-:Y:S01]  /*0200*/  IMAD R3, R13.reuse, 0x3, RZ ;  /* 0x000000030d037824 */ /* 0x040fe200078e02ff */
[CC--:B------:R-:W-:Y:S01]  /*0210*/  LEA R32, P4, R13.reuse, R26.reuse, 0x2 ;  /* 0x0000001a0d207211 */ /* 0x0c0fe200078810ff */
[----:B------:R-:W-:Y:S01]  /*0220*/  IMAD R41, R13, 0xd, RZ ;  /* 0x0000000d0d297824 */ /* 0x000fe200078e02ff */
[-C--:B------:R-:W-:Y:S01]  /*0230*/  IADD3 R30, P5, R11, R26.reuse, RZ ;  /* 0x0000001a0b1e7210 */ /* 0x080fe20007fbe0ff */
[C---:B------:R-:W-:Y:S01]  /*0240*/  IMAD R45, R13.reuse, 0xf, RZ ;  /* 0x0000000f0d2d7824 */ /* 0x040fe200078e02ff */
[CC--:B------:R-:W-:Y:S01]  /*0250*/  LEA R24, P6, R13.reuse, R26.reuse, 0x3 ;  /* 0x0000001a0d187211 */ /* 0x0c0fe200078c18ff */
[----:B------:R-:W-:Y:S01]  /*0260*/  IMAD R53, R13, 0x1e, RZ ;  /* 0x0000001e0d357824 */ /* 0x000fe200078e02ff */
[C---:B------:R-:W-:Y:S02]  /*0270*/  IADD3 R34, P3, R5.reuse, R26, RZ ;  /* 0x0000001a05227210 */ /* 0x040fe40007f7e0ff */
[----:B------:R-:W-:-:S02]  /*0280*/  LEA.HI.X.SX32 R33, R5, R27, 0x1, P4 ;  /* 0x0000001b05217211 */ /* 0x000fc400020f0eff */
[-C--:B------:R-:W-:Y:S02]  /*0290*/  IADD3 R6, P1, R25, R26.reuse, RZ ;  /* 0x0000001a19067210 */ /* 0x080fe40007f3e0ff */
[-C--:B------:R-:W-:Y:S01]  /*02a0*/  IADD3 R14, P4, R23, R26.reuse, RZ ;  /* 0x0000001a170e7210 */ /* 0x080fe20007f9e0ff */
[----:B------:R-:W2:Y:S01]  /*02b0*/  LDG.E.U16 R32, [R32.64] ;  /* 0x0000000c20207981 */ /* 0x000ea2000c1e1500 */
[-C--:B------:R-:W-:Y:S02]  /*02c0*/  LEA.HI.X.SX32 R31, R3, R27.reuse, 0x1, P5 ;  /* 0x0000001b031f7211 */ /* 0x080fe400028f0eff */
[-C--:B------:R-:W-:Y:S02]  /*02d0*/  LEA R28, P2, R13, R26.reuse, 0x4 ;  /* 0x0000001a0d1c7211 */ /* 0x080fe400078420ff */
[----:B------:R-:W-:Y:S01]  /*02e0*/  IADD3 R12, P5, R39, R26, RZ ;  /* 0x0000001a270c7210 */ /* 0x000fe20007fbe0ff */
[----:B------:R-:W3:Y:S01]  /*02f0*/  LDG.E.U16 R30, [R30.64] ;  /* 0x0000000c1e1e7981 */ /* 0x000ee2000c1e1500 */
[----:B------:R-:W-:-:S02]  /*0300*/  LEA.HI.X.SX32 R25, R7, R27, 0x1, P6 ;  /* 0x0000001b07197211 */ /* 0x000fc400030f0eff */
[-C--:B------:R-:W-:Y:S02]  /*0310*/  IADD3 R8, P0, R15, R26.reuse, RZ ;  /* 0x0000001a0f087210 */ /* 0x080fe40007f1e0ff */
[-C--:B------:R-:W-:Y:S01]  /*0320*/  IADD3 R10, P6, R43, R26.reuse, RZ ;  /* 0x0000001a2b0a7210 */ /* 0x080fe20007fde0ff */
[----:B------:R-:W4:Y:S01]  /*0330*/  LDG.E.U16 R24, [R24.64] ;  /* 0x0000000c18187981 */ /* 0x000f22000c1e1500 */
[-C--:B------:R-:W-:Y:S02]  /*0340*/  LEA.HI.X.SX32 R35, R13, R27.reuse, 0x1, P3 ;  /* 0x0000001b0d237211 */ /* 0x080fe400018f0eff */
[-C--:B------:R-:W-:Y:S02]  /*0350*/  IADD3 R4, P3, R29, R26.reuse, RZ ;  /* 0x0000001a1d047210 */ /* 0x080fe40007f7e0ff */
[----:B------:R-:W-:Y:S01]  /*0360*/  LEA.HI.X.SX32 R15, R9, R27, 0x1, P4 ;  /* 0x0000001b090f7211 */ /* 0x000fe200020f0eff */
[----:B------:R-:W5:Y:S01]  /*0370*/  LDG.E.U16 R34, [R34.64] ;  /* 0x0000000c22227981 */ /* 0x000f62000c1e1500 */
[----:B------:R-:W-:-:S02]  /*0380*/  IADD3 R18, P4, R47, R26, RZ ;  /* 0x0000001a2f127210 */ /* 0x000fc40007f9e0ff */
[-C--:B------:R-:W-:Y:S01]  /*0390*/  LEA.HI.X.SX32 R13, R11, R27.reuse, 0x1, P5 ;  /* 0x0000001b0b0d7211 */ /* 0x080fe200028f0eff */
[----:B------:R0:W2:Y:S01]  /*03a0*/  LDG.E.U16 R14, [R14.64] ;  /* 0x0000000c0e0e7981 */ /* 0x0000a2000c1e1500 */
[-C--:B------:R-:W-:Y:S02]  /*03b0*/  LEA.HI.X.SX32 R29, R19, R27.reuse, 0x1, P2 ;  /* 0x0000001b131d7211 */ /* 0x080fe400010f0eff */
[-C--:B------:R-:W-:Y:S01]  /*03c0*/  IADD3 R16, P5, R49, R26.reuse, RZ ;  /* 0x0000001a31107210 */ /* 0x080fe20007fbe0ff */
[----:B------:R1:W2:Y:S01]  /*03d0*/  LDG.E.U16 R12, [R12.64] ;  /* 0x0000000c0c0c7981 */ /* 0x0002a2000c1e1500 */
[-C--:B------:R-:W-:Y:S02]  /*03e0*/  LEA.HI.X.SX32 R11, R17, R27.reuse, 0x1, P6 ;  /* 0x0000001b110b7211 */ /* 0x080fe400030f0eff */
[----:B------:R-:W-:Y:S01]  /*03f0*/  LEA.HI.X.SX32 R9, R21, R27, 0x1, P0 ;  /* 0x0000001b15097211 */ /* 0x000fe200000f0eff */
[----:B------:R-:W2:Y:S01]  /*0400*/  LDG.E.U16 R28, [R28.64] ;  /* 0x0000000c1c1c7981 */ /* 0x000ea2000c1e1500 */
[----:B------:R-:W-:-:S02]  /*0410*/  IADD3 R20, P6, R51, R26, RZ ;  /* 0x0000001a33147210 */ /* 0x000fc40007fde0ff */
[-C--:B------:R-:W-:Y:S01]  /*0420*/  LEA.HI.X.SX32 R7, R23, R27.reuse, 0x1, P1 ;  /* 0x0000001b17077211 */ /* 0x080fe200008f0eff */
[----:B------:R0:W3:Y:S01]  /*0430*/  LDG.E.U16 R8, [R8.64] ;  /* 0x0000000c08087981 */ /* 0x0000e2000c1e1500 */
[-C--:B------:R-:W-:Y:S02]  /*0440*/  LEA.HI.X.SX32 R5, R37, R27.reuse, 0x1, P3 ;  /* 0x0000001b25057211 */ /* 0x080fe400018f0eff */
[----:B------:R-:W-:Y:S01]  /*0450*/  IADD3 R22, P2, R53, R26, RZ ;  /* 0x0000001a35167210 */ /* 0x000fe20007f5e0ff */
[----:B------:R0:W3:Y:S01]  /*0460*/  LDG.E.U16 R6, [R6.64] ;  /* 0x0000000c06067981 */ /* 0x0000e2000c1e1500 */
[-C--:B------:R-:W-:Y:S02]  /*0470*/  LEA.HI.X.SX32 R19, R39, R27.reuse, 0x1, P4 ;  /* 0x0000001b27137211 */ /* 0x080fe400020f0eff */
[-C--:B------:R-:W-:Y:S01]  /*0480*/  LEA.HI.X.SX32 R17, R41, R27.reuse, 0x1, P5 ;  /* 0x0000001b29117211 */ /* 0x080fe200028f0eff */
[----:B------:R-:W3:Y:S01]  /*0490*/  LDG.E.U16 R26, [R26.64] ;  /* 0x0000000c1a1a7981 */ /* 0x000ee2000c1e1500 */
[----:B------:R-:W-:-:S02]  /*04a0*/  LEA.HI.X.SX32 R21, R43, R27, 0x1, P6 ;  /* 0x0000001b2b157211 */ /* 0x000fc400030f0eff */
[----:B------:R-:W-:Y:S01]  /*04b0*/  LEA.HI.X.SX32 R23, R45, R27, 0x1, P2 ;  /* 0x0000001b2d177211 */ /* 0x000fe200010f0eff */
[----:B------:R0:W4:Y:S04]  /*04c0*/  LDG.E.U16 R4, [R4.64] ;  /* 0x0000000c04047981 */ /* 0x000128000c1e1500 */
[----:B------:R-:W4:Y:S04]  /*04d0*/  LDG.E.U16 R18, [R18.64] ;  /* 0x0000000c12127981 */ /* 0x000f28000c1e1500 */
[----:B------:R-:W4:Y:S04]  /*04e0*/  LDG.E.U16 R16, [R16.64] ;  /* 0x0000000c10107981 */ /* 0x000f28000c1e1500 */
[----:B------:R-:W4:Y:S04]  /*04f0*/  LDG.E.U16 R20, [R20.64] ;  /* 0x0000000c14147981 */ /* 0x000f28000c1e1500 */
[----:B------:R0:W4:Y:S04]  /*0500*/  LDG.E.U16 R10, [R10.64] ;  /* 0x0000000c0a0a7981 */ /* 0x000128000c1e1500 */
[----:B------:R-:W4:Y:S01]  /*0510*/  LDG.E.U16 R22, [R22.64] ;  /* 0x0000000c16167981 */ /* 0x000f22000c1e1500 */
[----:B------:R-:W1:Y:S01]  /*0520*/  S2UR UR4, SR_CTAID.X ;  /* 0x00000000000479c3 */ /* 0x000e620000002500 */
[----:B------:R-:W-:-:S05]  /*0530*/  LOP3.LUT R3, R0, 0xff, RZ, 0xc0, !PT ;  /* 0x000000ff00037812 */ /* 0x000fca00078ec0ff */
[----:B------:R-:W-:-:S05]  /*0540*/  IMAD.SHL.U32 R3, R3, 0x2, RZ ;  /* 0x0000000203037824 */ /* 0x000fca00078e00ff */
[C---:B0-----:R-:W-:Y:S02]  /*0550*/  LOP3.LUT R7, R3.reuse, 0x10, RZ, 0x3c, !PT ;  /* 0x0000001003077812 */ /* 0x041fe400078e3cff */
[C---:B------:R-:W-:Y:S02]  /*0560*/  LOP3.LUT R5, R3.reuse, 0x20, RZ, 0x3c, !PT ;  /* 0x0000002003057812 */ /* 0x040fe400078e3cff */
[C---:B------:R-:W-:Y:S02]  /*0570*/  LOP3.LUT R9, R3.reuse, 0x30, RZ, 0x3c, !PT ;  /* 0x0000003003097812 */ /* 0x040fe400078e3cff */
[C---:B------:R-:W-:Y:S02]  /*0580*/  LOP3.LUT R11, R3.reuse, 0x40, RZ, 0x3c, !PT ;  /* 0x00000040030b7812 */ /* 0x040fe400078e3cff */
[C---:B-1----:R-:W-:Y:S02]  /*0590*/  LOP3.LUT R13, R3.reuse, 0x50, RZ, 0x3c, !PT ;  /* 0x00000050030d7812 */ /* 0x042fe400078e3cff */
[----:B------:R-:W-:Y:S01]  /*05a0*/  LOP3.LUT R15, R3, 0x60, RZ, 0x3c, !PT ;  /* 0x00000060030f7812 */ /* 0x000fe200078e3cff */
[----:B------:R-:W-:-:S04]  /*05b0*/  USHF.L.U32 UR4, UR4, 0x8, URZ ;  /* 0x0000000804047899 */ /* 0x000fc8000800063f */
[----:B------:R-:W-:-:S04]  /*05c0*/  UIADD3 UR11, UR4, 0x100, URZ ;  /* 0x00000100040b7890 */ /* 0x000fc8000fffe03f */
[----:B------:R-:W-:-:S06]  /*05d0*/  UISETP.GE.AND UP0, UPT, UR11, 0x1, UPT ;  /* 0x000000010b00788c */ /* 0x000fcc000bf06270 */
[----:B------:R-:W-:Y:S02]  /*05e0*/  PLOP3.LUT P0, PT, PT, PT, UP0, 0x80, 0x0 ;  /* 0x000000000000781c */ /* 0x000fe40003f0f008 */
[C---:B------:R-:W-:Y:S01]  /*05f0*/  LOP3.LUT R57, R0.reuse, 0x3, RZ, 0xc0, !PT ;  /* 0x0000000300397812 */ /* 0x040fe200078ec0ff */
[----:B------:R-:W-:Y:S01]  /*0600*/  IMAD.MOV.U32 R40, RZ, RZ, -0x800000 ;  /* 0xff800000ff287424 */ /* 0x000fe200078e00ff */
[----:B------:R-:W-:Y:S01]  /*0610*/  MOV R53, 0x3f800000 ;  /* 0x3f80000000357802 */ /* 0x000fe20000000f00 */
[----:B------:R-:W-:Y:S01]  /*0620*/  IMAD.MOV.U32 R37, RZ, RZ, -0x800000 ;  /* 0xff800000ff257424 */ /* 0x000fe200078e00ff */
[----:B------:R-:W-:Y:S01]  /*0630*/  MOV R42, 0xff800000 ;  /* 0xff800000002a7802 */ /* 0x000fe20000000f00 */
[----:B------:R-:W-:Y:S01]  /*0640*/  IMAD.MOV.U32 R52, RZ, RZ, 0x3f800000 ;  /* 0x3f800000ff347424 */ /* 0x000fe200078e00ff */
[----:B------:R-:W-:Y:S01]  /*0650*/  MOV R39, 0xff800000 ;  /* 0xff80000000277802 */ /* 0x000fe20000000f00 */
[----:B------:R-:W-:Y:S01]  /*0660*/  IMAD.MOV.U32 R50, RZ, RZ, 0x3f800000 ;  /* 0x3f800000ff327424 */ /* 0x000fe200078e00ff */
[----:B------:R-:W-:Y:S01]  /*0670*/  MOV R51, 0x3f800000 ;  /* 0x3f80000000337802 */ /* 0x000fe20000000f00 */
[----:B------:R-:W-:Y:S01]  /*0680*/  IMAD.SHL.U32 R54, R57, 0x20, RZ ;  /* 0x0000002039367824 */ /* 0x000fe200078e00ff */
[----:B------:R-:W-:-:S02]  /*0690*/  LOP3.LUT R59, R0, 0xe0, RZ, 0xc0, !PT ;  /* 0x000000e0003b7812 */ /* 0x000fc400078ec0ff */
[C---:B------:R-:W-:Y:S02]  /*06a0*/  LOP3.LUT R56, R0.reuse, 0xf, RZ, 0xc0, !PT ;  /* 0x0000000f00387812 */ /* 0x040fe400078ec0ff */
[----:B------:R-:W-:Y:S01]  /*06b0*/  SHF.L.U32 R55, R0, 0x1, RZ ;  /* 0x0000000100377819 */ /* 0x000fe200000006ff */
[----:B--2---:R-:W-:Y:S04]  /*06c0*/  STS.U16 [R3+0x1000], R28 ;  /* 0x0010001c03007388 */ /* 0x004fe80000000400 */
[----:B---3--:R0:W-:Y:S04]  /*06d0*/  STS.U16 [R3], R26 ;  /* 0x0000001a03007388 */ /* 0x0081e80000000400 */
[----:B-----5:R-:W-:Y:S04]  /*06e0*/  STS.U16 [R7+0x200], R34 ;  /* 0x0002002207007388 */ /* 0x020fe80000000400 */
[----:B------:R-:W-:Y:S01]  /*06f0*/  STS.U16 [R7+0x1200], R8 ;  /* 0x0012000807007388 */ /* 0x000fe20000000400 */
[----:B0-----:R-:W-:-:S03]  /*0700*/  LOP3.LUT R3, R3, 0x70, RZ, 0x3c, !PT ;  /* 0x0000007003037812 */ /* 0x001fc600078e3cff */
[----:B------:R-:W-:Y:S04]  /*0710*/  STS.U16 [R5+0x400], R32 ;  /* 0x0004002005007388 */ /* 0x000fe80000000400 */
[----:B------:R-:W-:Y:S04]  /*0720*/  STS.U16 [R5+0x1400], R6 ;  /* 0x0014000605007388 */ /* 0x000fe80000000400 */
[----:B------:R-:W-:Y:S04]  /*0730*/  STS.U16 [R9+0x600], R30 ;  /* 0x0006001e09007388 */ /* 0x000fe80000000400 */
[----:B----4-:R-:W-:Y:S04]  /*0740*/  STS.U16 [R9+0x1600], R4 ;  /* 0x0016000409007388 */ /* 0x010fe80000000400 */
[----:B------:R-:W-:Y:S04]  /*0750*/  STS.U16 [R11+0x800], R24 ;  /* 0x000800180b007388 */ /* 0x000fe80000000400 */
[----:B------:R-:W-:Y:S04]  /*0760*/  STS.U16 [R11+0x1800], R18 ;  /* 0x001800120b007388 */ /* 0x000fe80000000400 */
[----:B------:R-:W-:Y:S04]  /*0770*/  STS.U16 [R13+0xa00], R14 ;  /* 0x000a000e0d007388 */ /* 0x000fe80000000400 */
[----:B------:R0:W-:Y:S04]  /*0780*/  STS.U16 [R13+0x1a00], R16 ;  /* 0x001a00100d007388 */ /* 0x0001e80000000400 */
[----:B------:R1:W-:Y:S04]  /*0790*/  STS.U16 [R15+0xc00], R12 ;  /* 0x000c000c0f007388 */ /* 0x0003e80000000400 */
[----:B------:R2:W-:Y:S04]  /*07a0*/  STS.U16 [R15+0x1c00], R20 ;  /* 0x001c00140f007388 */ /* 0x0005e80000000400 */
[----:B------:R-:W-:Y:S01]  /*07b0*/  STS.U16 [R3+0xe00], R10 ;  /* 0x000e000a03007388 */ /* 0x000fe20000000400 */
[----:B0-----:R-:W-:Y:S01]  /*07c0*/  CS2R R16, SRZ ;  /* 0x0000000000107805 */ /* 0x001fe2000001ff00 */
[----:B------:R-:W-:Y:S01]  /*07d0*/  CS2R R18, SRZ ;  /* 0x0000000000127805 */ /* 0x000fe2000001ff00 */
[----:B-1----:R-:W-:Y:S01]  /*07e0*/  CS2R R12, SRZ ;  /* 0x00000000000c7805 */ /* 0x002fe2000001ff00 */
[----:B------:R0:W-:Y:S01]  /*07f0*/  STS.U16 [R3+0x1e00], R22 ;  /* 0x001e001603007388 */ /* 0x0001e20000000400 */
[----:B------:R-:W-:Y:S01]  /*0800*/  CS2R R32, SRZ ;  /* 0x0000000000207805 */ /* 0x000fe2000001ff00 */
[----:B--2---:R-:W-:Y:S01]  /*0810*/  CS2R R14, SRZ ;  /* 0x00000000000e7805 */ /* 0x004fe2000001ff00 */
[----:B------:R-:W-:Y:S01]  /*0820*/  CS2R R20, SRZ ;  /* 0x0000000000147805 */ /* 0x000fe2000001ff00 */
[----:B------:R-:W-:Y:S01]  /*0830*/  CS2R R34, SRZ ;  /* 0x0000000000227805 */ /* 0x000fe2000001ff00 */
[----:B0-----:R-:W-:Y:S01]  /*0840*/  CS2R R22, SRZ ;  /* 0x0000000000167805 */ /* 0x001fe2000001ff00 */
[----:B------:R-:W-:Y:S05]  /*0850*/  @!P0 BRA `(.L_x_0) ;  /* 0x0000148000008947 */ /* 0x000fea0003800000 */
[----:B------:R-:W-:Y:S01]  /*0860*/  IMAD R3, R2, c[0x0][0x1a0], RZ ;  /* 0x0000680002037a24 */ /* 0x000fe200078e02ff */
[--C-:B------:R-:W-:Y:S01]  /*0870*/  SHF.R.U32.HI R10, RZ, 0x2, R0.reuse ;  /* 0x00000002ff0a7819 */ /* 0x100fe20000011600 */
[----:B------:R-:W-:Y:S01]  /*0880*/  IMAD R6, R56, c[0x0][0x1a8], RZ ;  /* 0x00006a0038067a24 */ /* 0x000fe200078e02ff */
[----:B------:R-:W-:Y:S01]  /*0890*/  SHF.R.U32.HI R49, RZ, 0x1, R59 ;  /* 0x00000001ff317819 */ /* 0x000fe2000001163b */
[----:B------:R-:W-:Y:S01]  /*08a0*/  IMAD R4, R2, c[0x0][0x1b0], RZ ;  /* 0x00006c0002047a24 */ /* 0x000fe200078e02ff */
[C---:B------:R-:W-:Y:S01]  /*08b0*/  SHF.L.U32 R5, R3.reuse, 0x1, RZ ;  /* 0x0000000103057819 */ /* 0x040fe200000006ff */
[----:B------:R-:W-:Y:S01]  /*08c0*/  IMAD.SHL.U32 R8, R6, 0x2, RZ ;  /* 0x0000000206087824 */ /* 0x000fe200078e00ff */
[----:B------:R-:W-:Y:S01]  /*08d0*/  SGXT.U32 R10, R10, 0x3 ;  /* 0x000000030a0a781a */ /* 0x000fe20000000000 */
[----:B------:R-:W-:Y:S01]  /*08e0*/  IMAD R9, R56, c[0x0][0x1b4], RZ ;  /* 0x00006d0038097a24 */ /* 0x000fe200078e02ff */
[----:B------:R-:W-:Y:S01]  /*08f0*/  SHF.L.U32 R7, R4, 0x1, RZ ;  /* 0x0000000104077819 */ /* 0x000fe200000006ff */
[----:B------:R-:W-:Y:S01]  /*0900*/  IMAD.HI R3, R3, 0x2, RZ ;  /* 0x0000000203037827 */ /* 0x000fe200078e02ff */
[----:B------:R-:W-:Y:S01]  /*0910*/  IADD3 R14, P0, P1, R8, c[0x0][0x168], R5 ;  /* 0x00005a00080e7a10 */ /* 0x000fe2000791e005 */
[----:B------:R-:W-:Y:S01]  /*0920*/  CS2R R16, SRZ ;  /* 0x0000000000107805 */ /* 0x000fe2000001ff00 */
[----:B------:R-:W-:Y:S01]  /*0930*/  SHF.R.U32.HI R5, RZ, 0x4, R0 ;  /* 0x00000004ff057819 */ /* 0x000fe20000011600 */
[----:B------:R-:W-:Y:S01]  /*0940*/  IMAD.SHL.U32 R8, R9, 0x2, RZ ;  /* 0x0000000209087824 */ /* 0x000fe200078e00ff */
[----:B------:R-:W-:Y:S01]  /*0950*/  LOP3.LUT R49, R49, UR4, R10, 0xfe, !PT ;  /* 0x0000000431317c12 */ /* 0x000fe2000f8efe0a */
[----:B------:R-:W-:Y:S01]  /*0960*/  IMAD.HI R6, R6, 0x2, RZ ;  /* 0x0000000206067827 */ /* 0x000fe200078e02ff */
[----:B------:R-:W-:Y:S01]  /*0970*/  SGXT.U32 R5, R5, 0x4 ;  /* 0x000000040505781a */ /* 0x000fe20000000000 */
[----:B------:R-:W-:Y:S01]  /*0980*/  CS2R R18, SRZ ;  /* 0x0000000000127805 */ /* 0x000fe2000001ff00 */
[----:B------:R-:W-:Y:S01]  /*0990*/  IADD3 R12, P2, P3, R8, c[0x0][0x170], R7 ;  /* 0x00005c00080c7a10 */ /* 0x000fe20007b5e007 */
[----:B------:R-:W-:Y:S01]  /*09a0*/  IMAD.HI R8, R4, 0x2, RZ ;  /* 0x0000000204087827 */ /* 0x000fe200078e02ff */
[----:B------:R-:W-:Y:S01]  /*09b0*/  IADD3.X R6, R6, c[0x0][0x16c], R3, P0, P1 ;  /* 0x00005b0006067a10 */ /* 0x000fe200007e2403 */
[----:B------:R-:W-:Y:S01]  /*09c0*/  CS2R R20, SRZ ;  /* 0x0000000000147805 */ /* 0x000fe2000001ff00 */
[----:B------:R-:W-:Y:S01]  /*09d0*/  LOP3.LUT R10, R0, 0x7, RZ, 0xc0, !PT ;  /* 0x00000007000a7812 */ /* 0x000fe200078ec0ff */
[----:B------:R-:W-:Y:S01]  /*09e0*/  IMAD R7, R5, c[0x0][0x1a4], RZ ;  /* 0x0000690005077a24 */ /* 0x000fe200078e02ff */
[----:B------:R-:W-:Y:S01]  /*09f0*/  SHF.R.S32.HI R11, RZ, 0x2, R0 ;  /* 0x00000002ff0b7819 */ /* 0x000fe20000011400 */
[----:B------:R-:W-:Y:S01]  /*0a00*/  IMAD.HI R9, R9, 0x2, RZ ;  /* 0x0000000209097827 */ /* 0x000fe200078e02ff */
[----:B------:R-:W-:Y:S01]  /*0a10*/  MOV R67, 0xff800000 ;  /* 0xff80000000437802 */ /* 0x000fe20000000f00 */
[----:B------:R-:W-:Y:S01]  /*0a20*/  CS2R R22, SRZ ;  /* 0x0000000000167805 */ /* 0x000fe2000001ff00 */
[----:B------:R-:W-:Y:S01]  /*0a30*/  LEA R4, P0, R7, R14, 0x1 ;  /* 0x0000000e07047211 */ /* 0x000fe200078008ff */
[----:B------:R-:W-:Y:S01]  /*0a40*/  IMAD R3, R5, c[0x0][0x1b8], RZ ;  /* 0x00006e0005037a24 */ /* 0x000fe200078e02ff */
[----:B------:R-:W-:Y:S01]  /*0a50*/  IADD3.X R14, R9, c[0x0][0x174], R8, P2, P3 ;  /* 0x00005d00090e7a10 */ /* 0x000fe200017e6408 */
[----:B------:R-:W-:Y:S01]  /*0a60*/  IMAD.MOV.U32 R52, RZ, RZ, 0x3f800000 ;  /* 0x3f800000ff347424 */ /* 0x000fe200078e00ff */
[----:B------:R-:W-:Y:S01]  /*0a70*/  LEA.HI.X.SX32 R5, R7, R6, 0x1, P0 ;  /* 0x0000000607057211 */ /* 0x000fe200000f0eff */
[----:B------:R-:W-:Y:S01]  /*0a80*/  IMAD.MOV.U32 R63, RZ, RZ, -0x800000 ;  /* 0xff800000ff3f7424 */ /* 0x000fe200078e00ff */
[----:B------:R-:W-:Y:S01]  /*0a90*/  SHF.L.U32 R7, R10, 0x4, RZ ;  /* 0x000000040a077819 */ /* 0x000fe200000006ff */
[----:B------:R-:W-:Y:S01]  /*0aa0*/  CS2R R32, SRZ ;  /* 0x0000000000207805 */ /* 0x000fe2000001ff00 */
[----:B------:R-:W-:Y:S01]  /*0ab0*/  LEA R6, P0, R3, R12, 0x1 ;  /* 0x0000000c03067211 */ /* 0x000fe200078008ff */
[----:B------:R-:W-:Y:S01]  /*0ac0*/  CS2R R34, SRZ ;  /* 0x0000000000227805 */ /* 0x000fe2000001ff00 */
[----:B------:R-:W-:Y:S01]  /*0ad0*/  LOP3.LUT R9, R0, 0x10, RZ, 0xc0, !PT ;  /* 0x0000001000097812 */ /* 0x000fe200078ec0ff */
[----:B------:R-:W-:Y:S01]  /*0ae0*/  UMOV UR6, URZ ;  /* 0x0000003f00067c82 */ /* 0x000fe20008000000 */
[----:B------:R-:W-:Y:S01]  /*0af0*/  LOP3.LUT R8, R7, 0xe0, R0, 0x78, !PT ;  /* 0x000000e007087812 */ /* 0x000fe200078e7800 */
[----:B------:R-:W-:Y:S01]  /*0b00*/  UMOV UR7, URZ ;  /* 0x0000003f00077c82 */ /* 0x000fe20008000000 */
[----:B------:R-:W-:Y:S01]  /*0b10*/  LEA.HI.X.SX32 R7, R3, R14, 0x1, P0 ;  /* 0x0000000e03077211 */ /* 0x000fe200000f0eff */
[----:B------:R-:W-:Y:S01]  /*0b20*/  IMAD R3, R10, 0x2, R9 ;  /* 0x000000020a037824 */ /* 0x000fe200078e0209 */
[----:B------:R-:W-:Y:S01]  /*0b30*/  SGXT R11, R11, 0x1 ;  /* 0x000000010b0b781a */ /* 0x000fe20000000200 */
[----:B------:R-:W-:Y:S01]  /*0b40*/  CS2R R14, SRZ ;  /* 0x00000000000e7805 */ /* 0x000fe2000001ff00 */
[----:B------:R-:W-:Y:S01]  /*0b50*/  LOP3.LUT R8, R8, 0x10, R55, 0x78, !PT ;  /* 0x0000001008087812 */ /* 0x000fe200078e7837 */
[----:B------:R-:W-:Y:S01]  /*0b60*/  UMOV UR4, URZ ;  /* 0x0000003f00047c82 */ /* 0x000fe20008000000 */
[----:B------:R-:W-:Y:S01]  /*0b70*/  LOP3.LUT R12, R11, 0x90, RZ, 0xc0, !PT ;  /* 0x000000900b0c7812 */ /* 0x000fe200078ec0ff */
[----:B------:R-:W-:Y:S01]  /*0b80*/  UMOV UR5, URZ ;  /* 0x0000003f00057c82 */ /* 0x000fe20008000000 */
[----:B------:R-:W-:-:S02]  /*0b90*/  LEA R8, R3, R8, 0x8 ;  /* 0x0000000803087211 */ /* 0x000fc400078e40ff */
[----:B------:R-:W-:Y:S02]  /*0ba0*/  SHF.R.S32.HI R3, RZ, 0x6, R0 ;  /* 0x00000006ff037819 */ /* 0x000fe40000011400 */
[----:B------:R-:W-:Y:S02]  /*0bb0*/  LEA R10, R9, R54, 0x4 ;  /* 0x00000036090a7211 */ /* 0x000fe400078e20ff */
[----:B------:R-:W-:Y:S02]  /*0bc0*/  LOP3.LUT R9, R12, 0x10, R55, 0x78, !PT ;  /* 0x000000100c097812 */ /* 0x000fe400078e7837 */
[----:B------:R-:W-:Y:S01]  /*0bd0*/  SGXT R3, R3, 0x1 ;  /* 0x000000010303781a */ /* 0x000fe20000000200 */
[----:B------:R-:W-:Y:S01]  /*0be0*/  CS2R R12, SRZ ;  /* 0x00000000000c7805 */ /* 0x000fe2000001ff00 */
[----:B------:R-:W-:Y:S01]  /*0bf0*/  MOV R53, 0x3f800000 ;  /* 0x3f80000000357802 */ /* 0x000fe20000000f00 */
[----:B------:R-:W-:Y:S01]  /*0c00*/  IMAD.IADD R9, R9, 0x1, R10 ;  /* 0x0000000109097824 */ /* 0x000fe200078e020a */
[----:B------:R-:W-:-:S02]  /*0c10*/  LOP3.LUT R10, R3, 0x90, RZ, 0xc0, !PT ;  /* 0x00000090030a7812 */ /* 0x000fc400078ec0ff */
[----:B------:R-:W-:Y:S02]  /*0c20*/  MOV R51, 0x3f800000 ;  /* 0x3f80000000337802 */ /* 0x000fe40000000f00 */
[----:B------:R-:W-:Y:S02]  /*0c30*/  MOV R50, 0x3f800000 ;  /* 0x3f80000000327802 */ /* 0x000fe40000000f00 */
[----:B------:R-:W-:Y:S02]  /*0c40*/  MOV R61, 0xff800000 ;  /* 0xff800000003d7802 */ /* 0x000fe40000000f00 */
[----:B------:R-:W-:Y:S02]  /*0c50*/  MOV R60, 0xff800000 ;  /* 0xff800000003c7802 */ /* 0x000fe40000000f00 */
[----:B------:R-:W-:Y:S02]  /*0c60*/  LOP3.LUT R10, R10, 0x17e, R55, 0x78, !PT ;  /* 0x0000017e0a0a7812 */ /* 0x000fe400078e7837 */
[----:B------:R-:W-:-:S02]  /*0c70*/  LOP3.LUT R11, R49, 0x88, RZ, 0xfc, !PT ;  /* 0x00000088310b7812 */ /* 0x000fc400078efcff */
[C---:B------:R-:W-:Y:S02]  /*0c80*/  LOP3.LUT R48, R49.reuse, 0x80, RZ, 0xfc, !PT ;  /* 0x0000008031307812 */ /* 0x040fe400078efcff */
[----:B------:R-:W-:Y:S02]  /*0c90*/  LOP3.LUT R3, R49, 0x8, RZ, 0xfc, !PT ;  /* 0x0000000831037812 */ /* 0x000fe400078efcff */
.L_x_1:
[----:B------:R-:W-:Y:S01]  /*0ca0*/  IMAD.U32 R29, RZ, RZ, UR4 ;  /* 0x00000004ff1d7e24 */ /* 0x000fe2000f8e00ff */
[----:B------:R-:W-:-:S04]  /*0cb0*/  MOV R24, UR4 ;  /* 0x0000000400187c02 */ /* 0x000fc80008000f00 */
[----:B------:R-:W-:-:S04]  /*0cc0*/  LEA R28, P0, R29, R4, 0x1 ;  /* 0x000000041d1c7211 */ /* 0x000fc800078008ff */
[----:B------:R-:W-:-:S05]  /*0cd0*/  LEA.HI.X.SX32 R29, R24, R5, 0x1, P0 ;  /* 0x00000005181d7211 */ /* 0x000fca00000f0eff */
[----:B------:R-:W2:Y:S01]  /*0ce0*/  LDG.E.U16 R69, [R28.64] ;  /* 0x0000000c1c457981 */ /* 0x000ea2000c1e1500 */
[----:B------:R-:W-:Y:S01]  /*0cf0*/  MOV R65, UR5 ;  /* 0x0000000500417c02 */ /* 0x000fe20008000f00 */
[----:B------:R-:W-:Y:S02]  /*0d00*/  IMAD.U32 R24, RZ, RZ, UR5 ;  /* 0x00000005ff187e24 */ /* 0x000fe4000f8e00ff */
[----:B------:R-:W-:Y:S01]  /*0d10*/  BAR.SYNC.DEFER_BLOCKING 0x0 ;  /* 0x0000000000007b1d */ /* 0x000fe20000010000 */
[----:B------:R-:W-:-:S04]  /*0d20*/  LEA R64, P0, R65, R6, 0x1 ;  /* 0x0000000641407211 */ /* 0x000fc800078008ff */
[----:B------:R-:W-:Y:S02]  /*0d30*/  LEA.HI.X.SX32 R65, R24, R7, 0x1, P0 ;  /* 0x0000000718417211 */ /* 0x000fe400000f0eff */
[----:B------:R-:W-:-:S04]  /*0d40*/  LEA R62, P1, R57, UR6, 0x1 ;  /* 0x00000006393e7c11 */ /* 0x000fc8000f8208ff */
[----:B------:R-:W-:Y:S01]  /*0d50*/  ISETP.GT.U32.AND P2, PT, R62, R49, PT ;  /* 0x000000313e00720c */ /* 0x000fe20003f44070 */
[----:B--2---:R-:W-:Y:S04]  /*0d60*/  STS.U16 [R10+0x2000], R69 ;  /* 0x002000450a007388 */ /* 0x004fe80000000400 */
[----:B------:R-:W-:Y:S06]  /*0d70*/  BAR.SYNC.DEFER_BLOCKING 0x0 ;  /* 0x0000000000007b1d */ /* 0x000fec0000010000 */
[----:B------:R0:W2:Y:S01]  /*0d80*/  LDG.E.U16 R65, [R64.64] ;  /* 0x0000000c40417981 */ /* 0x0000a2000c1e1500 */
[----:B------:R-:W-:-:S02]  /*0d90*/  UIADD3 UR6, UP0, UR6, 0x10, URZ ;  /* 0x0000001006067890 */ /* 0x000fc4000ff1e03f */
[----:B------:R-:W-:Y:S01]  /*0da0*/  UMOV UR8, 0x10 ;  /* 0x0000001000087882 */ /* 0x000fe20000000000 */
[----:B------:R-:W-:Y:S01]  /*0db0*/  LDSM.16.MT88.4 R24, [R8] ;  /* 0x000000000818783b */ /* 0x000fe20000004200 */
[----:B------:R-:W-:Y:S02]  /*0dc0*/  ULDC UR9, c[0x0][0x1b4] ;  /* 0x00006d0000097ab9 */ /* 0x000fe40000000800 */
[----:B------:R-:W-:Y:S01]  /*0dd0*/  ULDC UR10, c[0x0][0x1a4] ;  /* 0x00006900000a7ab9 */ /* 0x000fe20000000800 */
[----:B------:R-:W1:Y:S01]  /*0de0*/  LDSM.16.M88.4 R40, [R9+0x2000] ;  /* 0x002000000928783b */ /* 0x000e620000000200 */
[----:B------:R-:W-:Y:S02]  /*0df0*/  UIMAD UR5, UR8, UR9, UR5 ;  /* 0x00000009080572a4 */ /* 0x000fe4000f8e0205 */
[----:B------:R-:W-:Y:S01]  /*0e00*/  UIMAD UR4, UR8, UR10, UR4 ;  /* 0x0000000a080472a4 */ /* 0x000fe2000f8e0204 */
[----:B------:R-:W3:Y:S04]  /*0e10*/  LDSM.16.MT88.4 R44, [R8+0x100] ;  /* 0x00010000082c783b */ /* 0x000ee80000004200 */
[----:B------:R-:W-:Y:S01]  /*0e20*/  BAR.SYNC.DEFER_BLOCKING 0x0 ;  /* 0x0000000000007b1d */ /* 0x000fe20000010000 */
[C---:B-1----:R-:W-:Y:S08]  /*0e30*/  HMMA.16816.F32 R28, R24.reuse, R40, RZ ;  /* 0x00000028181c723c */ /* 0x042ff000000018ff */
[----:B------:R-:W-:Y:S08]  /*0e40*/  HMMA.16816.F32 R24, R24, R42, RZ ;  /* 0x0000002a1818723c */ /* 0x000ff000000018ff */
[C---:B---3--:R-:W-:Y:S07]  /*0e50*/  HMMA.16816.F32 R36, R44.reuse, R40, RZ ;  /* 0x000000282c24723c */ /* 0x048fee00000018ff */
[----:B------:R-:W-:Y:S01]  /*0e60*/  IADD3 R40, P5, R62, 0x8, RZ ;  /* 0x000000083e287810 */ /* 0x000fe20007fbe0ff */
[----:B------:R-:W-:Y:S01]  /*0e70*/  HMMA.16816.F32 R44, R44, R42, RZ ;  /* 0x0000002a2c2c723c */ /* 0x000fe200000018ff */
[----:B------:R-:W-:-:S02]  /*0e80*/  FMUL R28, R28, c[0x0][0x188] ;  /* 0x000062001c1c7a20 */ /* 0x000fc40000400000 */
[----:B------:R-:W-:Y:S01]  /*0e90*/  ISETP.GT.U32.AND P0, PT, R40, R49, PT ;  /* 0x000000312800720c */ /* 0x000fe20003f04070 */
[----:B------:R-:W-:Y:S01]  /*0ea0*/  FMUL R30, R30, c[0x0][0x188] ;  /* 0x000062001e1e7a20 */ /* 0x000fe20000400000 */
[C---:B------:R-:W-:Y:S02]  /*0eb0*/  ISETP.GT.U32.AND P3, PT, R40.reuse, R48, PT ;  /* 0x000000302800720c */ /* 0x040fe40003f64070 */
[----:B------:R-:W-:Y:S01]  /*0ec0*/  ISETP.GT.U32.AND P4, PT, R40, R11, PT ;  /* 0x0000000b2800720c */ /* 0x000fe20003f84070 */
[----:B------:R-:W-:Y:S01]  /*0ed0*/  FMUL R24, R24, c[0x0][0x188] ;  /* 0x0000620018187a20 */ /* 0x000fe20000400000 */
[----:B------:R-:W-:Y:S01]  /*0ee0*/  IADD3.X R40, RZ, UR7, RZ, P1, !PT ;  /* 0x00000007ff287c10 */ /* 0x000fe20008ffe4ff */
[----:B------:R-:W-:Y:S01]  /*0ef0*/  FMUL R26, R26, c[0x0][0x188] ;  /* 0x000062001a1a7a20 */ /* 0x000fe20000400000 */
[----:B------:R-:W-:Y:S01]  /*0f00*/  ISETP.GE.U32.AND P1, PT, R62, R3, PT ;  /* 0x000000033e00720c */ /* 0x000fe20003f26070 */
[----:B------:R-:W-:Y:S01]  /*0f10*/  FMUL R71, R25, c[0x0][0x188] ;  /* 0x0000620019477a20 */ /* 0x000fe20000400000 */
[----:B------:R-:W-:Y:S01]  /*0f20*/  IADD3.X R42, RZ, R40, RZ, P5, !PT ;  /* 0x00000028ff2a7210 */ /* 0x000fe20002ffe4ff */
[----:B------:R-:W-:Y:S01]  /*0f30*/  FMUL R27, R27, c[0x0][0x188] ;  /* 0x000062001b1b7a20 */ /* 0x000fe20000400000 */
[----:B------:R-:W-:Y:S01]  /*0f40*/  ISETP.GT.U32.AND.EX P2, PT, R40, RZ, PT, P2 ;  /* 0x000000ff2800720c */ /* 0x000fe20003f44120 */
[----:B------:R-:W-:Y:S01]  /*0f50*/  FMUL R36, R36, c[0x0][0x188] ;  /* 0x0000620024247a20 */ /* 0x000fe20000400000 */
[----:B------:R-:W-:Y:S01]  /*0f60*/  ISETP.GT.U32.AND.EX P6, PT, R42, RZ, PT, P0 ;  /* 0x000000ff2a00720c */ /* 0x000fe20003fc4100 */
[----:B------:R-:W-:Y:S01]  /*0f70*/  FMUL R39, R39, c[0x0][0x188] ;  /* 0x0000620027277a20 */ /* 0x000fe20000400000 */
[----:B------:R-:W-:Y:S01]  /*0f80*/  ISETP.GE.U32.AND P5, PT, R62, R49, PT ;  /* 0x000000313e00720c */ /* 0x000fe20003fa6070 */
[----:B------:R-:W-:Y:S01]  /*0f90*/  UIADD3.X UR7, URZ, UR7, URZ, UP0, !UPT ;  /* 0x000000073f077290 */ /* 0x000fe200087fe43f */
[----:B------:R-:W-:Y:S01]  /*0fa0*/  FSEL R43, R24, -INF , !P6 ;  /* 0xff800000182b7808 */ /* 0x000fe20007000000 */
[----:B------:R-:W-:Y:S01]  /*0fb0*/  UISETP.GE.U32.AND UP0, UPT, UR6, UR11, UPT ;  /* 0x0000000b0600728c */ /* 0x000fe2000bf06070 */
[----:B------:R-:W-:Y:S01]  /*0fc0*/  FSEL R69, R28, -INF , !P2 ;  /* 0xff8000001c457808 */ /* 0x000fe20005000000 */
[----:B------:R-:W-:Y:S01]  /*0fd0*/  FMUL R47, R47, c[0x0][0x188] ;  /* 0x000062002f2f7a20 */ /* 0x000fe20000400000 */
[----:B------:R-:W-:Y:S01]  /*0fe0*/  FSEL R41, R26, -INF , !P2 ;  /* 0xff8000001a297808 */ /* 0x000fe20005000000 */
[----:B------:R-:W-:Y:S01]  /*0ff0*/  FMUL R26, R29, c[0x0][0x188] ;  /* 0x000062001d1a7a20 */ /* 0x000fe20000400000 */
[----:B------:R-:W-:Y:S01]  /*1000*/  IADD3 R24, P2, R62, 0x9, RZ ;  /* 0x000000093e187810 */ /* 0x000fe20007f5e0ff */
[----:B------:R-:W-:Y:S01]  /*1010*/  UISETP.GE.U32.AND.EX UP0, UPT, UR7, URZ, UPT, UP0 ;  /* 0x0000003f0700728c */ /* 0x000fe2000bf06100 */
[----:B------:R-:W-:-:S02]  /*1020*/  ISETP.GE.U32.AND.EX P5, PT, R40, RZ, PT, P5 ;  /* 0x000000ff2800720c */ /* 0x000fc40003fa6150 */
[----:B------:R-:W-:Y:S01]  /*1030*/  ISETP.GT.U32.AND P0, PT, R62, R3, PT ;  /* 0x000000033e00720c */ /* 0x000fe20003f04070 */
[----:B------:R-:W-:Y:S01]  /*1040*/  IMAD.X R68, RZ, RZ, R40, P2 ;  /* 0x000000ffff447224 */ /* 0x000fe200010e0628 */
[----:B------:R-:W-:Y:S02]  /*1050*/  ISETP.GT.U32.AND P2, PT, R24, R49, PT ;  /* 0x000000311800720c */ /* 0x000fe40003f44070 */
[----:B------:R-:W-:Y:S02]  /*1060*/  FSEL R26, R26, -INF , !P5 ;  /* 0xff8000001a1a7808 */ /* 0x000fe40006800000 */
[----:B------:R-:W-:Y:S02]  /*1070*/  ISETP.GT.U32.AND.EX P2, PT, R68, RZ, PT, P2 ;  /* 0x000000ff4400720c */ /* 0x000fe40003f44120 */
[----:B------:R-:W-:Y:S02]  /*1080*/  FMNMX R28, R69, R26, !PT ;  /* 0x0000001a451c7209 */ /* 0x000fe40007800000 */
[----:B------:R-:W-:-:S02]  /*1090*/  ISETP.GT.U32.AND.EX P0, PT, R40, RZ, PT, P0 ;  /* 0x000000ff2800720c */ /* 0x000fc40003f04100 */
[----:B------:R-:W-:Y:S02]  /*10a0*/  FSEL R71, R71, -INF , !P2 ;  /* 0xff80000047477808 */ /* 0x000fe40005000000 */
[----:B------:R-:W-:Y:S02]  /*10b0*/  FMNMX R28, R43, R28, !PT ;  /* 0x0000001c2b1c7209 */ /* 0x000fe40007800000 */
[----:B------:R-:W-:Y:S02]  /*10c0*/  FSEL R25, R30, -INF , !P0 ;  /* 0xff8000001e197808 */ /* 0x000fe40004000000 */
[CC--:B------:R-:W-:Y:S02]  /*10d0*/  ISETP.GT.U32.AND P6, PT, R62.reuse, R48.reuse, PT ;  /* 0x000000303e00720c */ /* 0x0c0fe40003fc4070 */
[C---:B------:R-:W-:Y:S02]  /*10e0*/  ISETP.GE.U32.AND P5, PT, R62.reuse, R48, PT ;  /* 0x000000303e00720c */ /* 0x040fe40003fa6070 */
[----:B------:R-:W-:-:S02]  /*10f0*/  ISETP.GT.U32.AND P0, PT, R62, R11, PT ;  /* 0x0000000b3e00720c */ /* 0x000fc40003f04070 */
[----:B------:R-:W-:Y:S02]  /*1100*/  ISETP.GE.U32.AND P2, PT, R62, R11, PT ;  /* 0x0000000b3e00720c */ /* 0x000fe40003f46070 */
[----:B------:R-:W-:Y:S01]  /*1110*/  FMNMX R62, R71, R28, !PT ;  /* 0x0000001c473e7209 */ /* 0x000fe20007800000 */
[----:B------:R-:W-:Y:S01]  /*1120*/  FMUL R28, R31, c[0x0][0x188] ;  /* 0x000062001f1c7a20 */ /* 0x000fe20000400000 */
[C---:B------:R-:W-:Y:S02]  /*1130*/  ISETP.GE.U32.AND.EX P1, PT, R40.reuse, RZ, PT, P1 ;  /* 0x000000ff2800720c */ /* 0x040fe40003f26110 */
[C---:B------:R-:W-:Y:S01]  /*1140*/  ISETP.GT.U32.AND.EX P6, PT, R40.reuse, RZ, PT, P6 ;  /* 0x000000ff2800720c */ /* 0x040fe20003fc4160 */
[----:B------:R-:W1:Y:S01]  /*1150*/  SHFL.BFLY PT, R29, R62, 0x2, 0x1f ;  /* 0x0c401f003e1d7f89 */ /* 0x000e6200000e0000 */
[C---:B------:R-:W-:Y:S02]  /*1160*/  ISETP.GE.U32.AND.EX P5, PT, R40.reuse, RZ, PT, P5 ;  /* 0x000000ff2800720c */ /* 0x040fe40003fa6150 */
[----:B------:R-:W-:-:S02]  /*1170*/  ISETP.GT.U32.AND.EX P0, PT, R40, RZ, PT, P0 ;  /* 0x000000ff2800720c */ /* 0x000fc40003f04100 */
[----:B------:R-:W-:Y:S02]  /*1180*/  ISETP.GE.U32.AND.EX P2, PT, R40, RZ, PT, P2 ;  /* 0x000000ff2800720c */ /* 0x000fe40003f46120 */
[----:B------:R-:W-:Y:S02]  /*1190*/  FSEL R28, R28, -INF , !P1 ;  /* 0xff8000001c1c7808 */ /* 0x000fe40004800000 */
[----:B------:R-:W-:Y:S02]  /*11a0*/  ISETP.GT.U32.AND P1, PT, R24, R3, PT ;  /* 0x000000031800720c */ /* 0x000fe40003f24070 */
[----:B------:R-:W-:Y:S02]  /*11b0*/  FMNMX R30, R25, R28, !PT ;  /* 0x0000001c191e7209 */ /* 0x000fe40007800000 */
[----:B------:R-:W-:Y:S02]  /*11c0*/  ISETP.GT.U32.AND.EX P1, PT, R68, RZ, PT, P1 ;  /* 0x000000ff4400720c */ /* 0x000fe40003f24110 */
[----:B------:R-:W-:-:S02]  /*11d0*/  FMNMX R30, R41, R30, !PT ;  /* 0x0000001e291e7209 */ /* 0x000fc40007800000 */
[----:B------:R-:W-:Y:S02]  /*11e0*/  FSEL R66, R36, -INF , !P6 ;  /* 0xff80000024427808 */ /* 0x000fe40007000000 */
[----:B------:R-:W-:Y:S02]  /*11f0*/  ISETP.GT.U32.AND P6, PT, R24, R11, PT ;  /* 0x0000000b1800720c */ /* 0x000fe40003fc4070 */
[C---:B------:R-:W-:Y:S02]  /*1200*/  ISETP.GT.U32.AND.EX P3, PT, R42.reuse, RZ, PT, P3 ;  /* 0x000000ff2a00720c */ /* 0x040fe40003f64130 */
[----:B------:R-:W-:Y:S02]  /*1210*/  ISETP.GT.U32.AND.EX P4, PT, R42, RZ, PT, P4 ;  /* 0x000000ff2a00720c */ /* 0x000fe40003f84140 */
[----:B-1----:R-:W-:Y:S02]  /*1220*/  FMNMX R40, R62, R29, !PT ;  /* 0x0000001d3e287209 */ /* 0x002fe40007800000 */
[----:B------:R-:W-:-:S03]  /*1230*/  ISETP.GT.U32.AND.EX P6, PT, R68, RZ, PT, P6 ;  /* 0x000000ff4400720c */ /* 0x000fc60003fc4160 */
[----:B------:R-:W0:Y:S02]  /*1240*/  SHFL.BFLY PT, R29, R40, 0x1, 0x1f ;  /* 0x0c201f00281d7f89 */ /* 0x000e2400000e0000 */
[----:B0-----:R-:W-:Y:S02]  /*1250*/  FMNMX R64, R40, R29, !PT ;  /* 0x0000001d28407209 */ /* 0x001fe40007800000 */
[----:B------:R-:W-:Y:S02]  /*1260*/  FSEL R29, R27, -INF , !P1 ;  /* 0xff8000001b1d7808 */ /* 0x000fe40004800000 */
[----:B------:R-:W-:Y:S02]  /*1270*/  ISETP.GT.U32.AND P1, PT, R24, R48, PT ;  /* 0x000000301800720c */ /* 0x000fe40003f24070 */
[----:B------:R-:W-:Y:S02]  /*1280*/  FMNMX R30, R29, R30, !PT ;  /* 0x0000001e1d1e7209 */ /* 0x000fe40007800000 */
[----:B------:R-:W-:-:S02]  /*1290*/  FMNMX R40, R64, R67, !PT ;  /* 0x0000004340287209 */ /* 0x000fc40007800000 */
[----:B------:R-:W-:Y:S01]  /*12a0*/  ISETP.GT.U32.AND.EX P1, PT, R68, RZ, PT, P1 ;  /* 0x000000ff4400720c */ /* 0x000fe20003f24110 */
[----:B------:R-:W0:Y:S02]  /*12b0*/  SHFL.BFLY PT, R27, R30, 0x2, 0x1f ;  /* 0x0c401f001e1b7f89 */ /* 0x000e2400000e0000 */
[--C-:B------:R-:W-:Y:S02]  /*12c0*/  FADD R26, R26, -R40.reuse ;  /* 0x800000281a1a7221 */ /* 0x100fe40000000000 */
[--C-:B------:R-:W-:Y:S02]  /*12d0*/  FADD R69, R69, -R40.reuse ;  /* 0x8000002845457221 */ /* 0x100fe40000000000 */
[----:B------:R-:W-:Y:S02]  /*12e0*/  FADD R71, R71, -R40 ;  /* 0x8000002847477221 */ /* 0x000fe40000000000 */
[----:B------:R-:W-:Y:S02]  /*12f0*/  FMUL R62, R69, 1.4426950216293334961 ;  /* 0x3fb8aa3b453e7820 */ /* 0x000fe40000400000 */
[----:B------:R-:W-:-:S04]  /*1300*/  FMUL R71, R71, 1.4426950216293334961 ;  /* 0x3fb8aa3b47477820 */ /* 0x000fc80000400000 */
[----:B------:R-:W-:Y:S01]  /*1310*/  MUFU.EX2 R62, R62 ;  /* 0x0000003e003e7308 */ /* 0x000fe20000000800 */
[----:B0-----:R-:W-:Y:S01]  /*1320*/  FMNMX R27, R30, R27, !PT ;  /* 0x0000001b1e1b7209 */ /* 0x001fe20007800000 */
[----:B------:R-:W-:Y:S02]  /*1330*/  FMUL R30, R26, 1.4426950216293334961 ;  /* 0x3fb8aa3b1a1e7820 */ /* 0x000fe40000400000 */
[----:B------:R-:W-:Y:S02]  /*1340*/  FADD R26, R43, -R40 ;  /* 0x800000282b1a7221 */ /* 0x000fe40000000000 */
[----:B------:R-:W0:Y:S02]  /*1350*/  SHFL.BFLY PT, R24, R27, 0x1, 0x1f ;  /* 0x0c201f001b187f89 */ /* 0x000e2400000e0000 */
[----:B------:R-:W-:Y:S01]  /*1360*/  MUFU.EX2 R43, R30 ;  /* 0x0000001e002b7308 */ /* 0x000fe20000000800 */
[----:B------:R-:W-:-:S07]  /*1370*/  FMUL R26, R26, 1.4426950216293334961 ;  /* 0x3fb8aa3b1a1a7820 */ /* 0x000fce0000400000 */
[----:B------:R-:W-:Y:S01]  /*1380*/  MUFU.EX2 R64, R26 ;  /* 0x0000001a00407308 */ /* 0x000fe20000000800 */
[----:B0-----:R-:W-:Y:S01]  /*1390*/  FMNMX R24, R27, R24, !PT ;  /* 0x000000181b187209 */ /* 0x001fe20007800000 */
[----:B------:R-:W-:-:S06]  /*13a0*/  FADD R27, -R40, R67 ;  /* 0x00000043281b7221 */ /* 0x000fcc0000000100 */
[----:B------:R-:W0:Y:S01]  /*13b0*/  MUFU.EX2 R67, R71 ;  /* 0x0000004700437308 */ /* 0x000e220000000800 */
[----:B------:R-:W-:Y:S01]  /*13c0*/  FMNMX R42, R24, R63, !PT ;  /* 0x0000003f182a7209 */ /* 0x000fe20007800000 */
[----:B------:R-:W-:-:S04]  /*13d0*/  FMUL R27, R27, 1.4426950216293334961 ;  /* 0x3fb8aa3b1b1b7820 */ /* 0x000fc80000400000 */
[--C-:B------:R-:W-:Y:S02]  /*13e0*/  FADD R25, R25, -R42.reuse ;  /* 0x8000002a19197221 */ /* 0x100fe40000000000 */
[--C-:B------:R-:W-:Y:S01]  /*13f0*/  FADD R41, R41, -R42.reuse ;  /* 0x8000002a29297221 */ /* 0x100fe20000000000 */
[----:B------:R-:W1:Y:S01]  /*1400*/  MUFU.EX2 R36, R27 ;  /* 0x0000001b00247308 */ /* 0x000e620000000800 */
[----:B------:R-:W-:Y:S02]  /*1410*/  FMUL R25, R25, 1.4426950216293334961 ;  /* 0x3fb8aa3b19197820 */ /* 0x000fe40000400000 */
[----:B------:R-:W-:Y:S02]  /*1420*/  FADD R24, -R42, R63 ;  /* 0x0000003f2a187221 */ /* 0x000fe40000000100 */
[----:B------:R-:W-:Y:S02]  /*1430*/  FMUL R63, R41, 1.4426950216293334961 ;  /* 0x3fb8aa3b293f7820 */ /* 0x000fe40000400000 */
[----:B------:R-:W-:Y:S01]  /*1440*/  FMUL R41, R24, 1.4426950216293334961 ;  /* 0x3fb8aa3b18297820 */ /* 0x000fe20000400000 */
[----:B------:R-:W-:Y:S01]  /*1450*/  MUFU.EX2 R68, R25 ;  /* 0x0000001900447308 */ /* 0x000fe20000000800 */
[--C-:B------:R-:W-:Y:S01]  /*1460*/  FADD R29, R29, -R42.reuse ;  /* 0x8000002a1d1d7221 */ /* 0x100fe20000000000 */
[----:B0-----:R-:W-:Y:S01]  /*1470*/  F2FP.PACK_AB R30, R67, R64 ;  /* 0x00000040431e723e */ /* 0x001fe200000000ff */
[----:B------:R-:W-:-:S02]  /*1480*/  FADD R28, R28, -R42 ;  /* 0x8000002a1c1c7221 */ /* 0x000fc40000000000 */
[----:B------:R-:W-:Y:S02]  /*1490*/  FMUL R70, R29, 1.4426950216293334961 ;  /* 0x3fb8aa3b1d467820 */ /* 0x000fe40000400000 */
[----:B------:R-:W-:Y:S01]  /*14a0*/  FMUL R28, R28, 1.4426950216293334961 ;  /* 0x3fb8aa3b1c1c7820 */ /* 0x000fe20000400000 */
[----:B------:R-:W-:Y:S01]  /*14b0*/  MUFU.EX2 R63, R63 ;  /* 0x0000003f003f7308 */ /* 0x000fe20000000800 */
[C---:B-1----:R-:W-:Y:S02]  /*14c0*/  FMUL R16, R36.reuse, R16 ;  /* 0x0000001024107220 */ /* 0x042fe40000400000 */
[C---:B------:R-:W-:Y:S02]  /*14d0*/  FMUL R17, R36.reuse, R17 ;  /* 0x0000001124117220 */ /* 0x040fe40000400000 */
[C---:B------:R-:W-:Y:S02]  /*14e0*/  FMUL R12, R36.reuse, R12 ;  /* 0x0000000c240c7220 */ /* 0x040fe40000400000 */
[----:B------:R-:W-:Y:S01]  /*14f0*/  FMUL R13, R36, R13 ;  /* 0x0000000d240d7220 */ /* 0x000fe20000400000 */
[----:B------:R0:W1:Y:S08]  /*1500*/  MUFU.EX2 R69, R28 ;  /* 0x0000001c00457308 */ /* 0x0000700000000800 */
[----:B------:R-:W3:Y:S01]  /*1510*/  MUFU.EX2 R41, R41 ;  /* 0x0000002900297308 */ /* 0x000ee20000000800 */
[----:B0-----:R-:W-:Y:S01]  /*1520*/  F2FP.PACK_AB R28, R43, R62 ;  /* 0x0000003e2b1c723e */ /* 0x001fe200000000ff */
[----:B------:R-:W-:Y:S01]  /*1530*/  FADD R43, R62, R43 ;  /* 0x0000002b3e2b7221 */ /* 0x000fe20000000000 */
[----:B------:R-:W-:Y:S01]  /*1540*/  FSEL R62, R47, -INF , !P6 ;  /* 0xff8000002f3e7808 */ /* 0x000fe20007000000 */
[----:B--2---:R-:W-:Y:S02]  /*1550*/  STS.U16 [R10+0x2000], R65 ;  /* 0x002000410a007388 */ /* 0x004fe40000000400 */
[----:B------:R-:W-:-:S02]  /*1560*/  FADD R64, R64, R43 ;  /* 0x0000002b40407221 */ /* 0x000fc40000000000 */
[----:B------:R-:W-:Y:S01]  /*1570*/  BAR.SYNC.DEFER_BLOCKING 0x0 ;  /* 0x0000000000007b1d */ /* 0x000fe20000010000 */
[----:B-1----:R-:W-:Y:S01]  /*1580*/  F2FP.PACK_AB R29, R69, R68 ;  /* 0x00000044451d723e */ /* 0x002fe200000000ff */
[----:B------:R-:W-:Y:S02]  /*1590*/  FADD R64, R67, R64 ;  /* 0x0000004043407221 */ /* 0x000fe40000000000 */
[----:B------:R-:W-:Y:S02]  /*15a0*/  FADD R68, R68, R69 ;  /* 0x0000004544447221 */ /* 0x000fe40000000000 */
[----:B------:R-:W0:Y:S01]  /*15b0*/  MUFU.EX2 R70, R70 ;  /* 0x0000004600467308 */ /* 0x000e220000000800 */
[----:B------:R-:W1:Y:S01]  /*15c0*/  SHFL.BFLY PT, R65, R64, 0x2, 0x1f ;  /* 0x0c401f0040417f89 */ /* 0x000e6200000e0000 */
[C---:B---3--:R-:W-:Y:S02]  /*15d0*/  FMUL R18, R41.reuse, R18 ;  /* 0x0000001229127220 */ /* 0x048fe40000400000 */
[----:B------:R-:W-:-:S02]  /*15e0*/  FMUL R19, R41, R19 ;  /* 0x0000001329137220 */ /* 0x000fc40000400000 */
[C---:B------:R-:W-:Y:S02]  /*15f0*/  FMUL R14, R41.reuse, R14 ;  /* 0x0000000e290e7220 */ /* 0x040fe40000400000 */
[----:B------:R-:W-:Y:S01]  /*1600*/  FMUL R15, R41, R15 ;  /* 0x0000000f290f7220 */ /* 0x000fe20000400000 */
[C---:B0-----:R-:W-:Y:S01]  /*1610*/  F2FP.PACK_AB R31, R70.reuse, R63 ;  /* 0x0000003f461f723e */ /* 0x041fe200000000ff */
[----:B------:R-:W-:Y:S01]  /*1620*/  FADD R63, R63, R68 ;  /* 0x000000443f3f7221 */ /* 0x000fe20000000000 */
[----:B------:R-:W0:Y:S03]  /*1630*/  LDSM.16.M88.4 R24, [R9+0x2000] ;  /* 0x002000000918783b */ /* 0x000e260000000200 */
[----:B------:R-:W-:Y:S02]  /*1640*/  FADD R63, R70, R63 ;  /* 0x0000003f463f7221 */ /* 0x000fe40000000000 */
[----:B-1----:R-:W-:-:S03]  /*1650*/  FADD R64, R64, R65 ;  /* 0x0000004140407221 */ /* 0x002fc60000000000 */
[----:B------:R-:W-:Y:S01]  /*1660*/  SHFL.BFLY PT, R68, R63, 0x2, 0x1f ;  /* 0x0c401f003f447f89 */ /* 0x000fe200000e0000 */
[C---:B0-----:R-:W-:Y:S08]  /*1670*/  HMMA.16816.F32 R16, R28.reuse, R24, R16 ;  /* 0x000000181c10723c */ /* 0x041ff00000001810 */
[----:B------:R-:W-:Y:S07]  /*1680*/  HMMA.16816.F32 R12, R28, R26, R12 ;  /* 0x0000001a1c0c723c */ /* 0x000fee000000180c */
[----:B------:R-:W-:-:S02]  /*1690*/  FMUL R28, R37, c[0x0][0x188] ;  /* 0x00006200251c7a20 */ /* 0x000fc40000400000 */
[----:B------:R-:W-:Y:S02]  /*16a0*/  FMUL R31, R38, c[0x0][0x188] ;  /* 0x00006200261f7a20 */ /* 0x000fe40000400000 */
[----:B------:R-:W-:Y:S01]  /*16b0*/  FMUL R30, R44, c[0x0][0x188] ;  /* 0x000062002c1e7a20 */ /* 0x000fe20000400000 */
[----:B------:R-:W-:Y:S01]  /*16c0*/  FSEL R28, R28, -INF , !P5 ;  /* 0xff8000001c1c7808 */ /* 0x000fe20006800000 */
[----:B------:R-:W-:Y:S01]  /*16d0*/  FMUL R38, R46, c[0x0][0x188] ;  /* 0x000062002e267a20 */ /* 0x000fe20000400000 */
[----:B------:R-:W-:Y:S01]  /*16e0*/  FSEL R31, R31, -INF , !P0 ;  /* 0xff8000001f1f7808 */ /* 0x000fe20004000000 */
[----:B------:R-:W-:Y:S01]  /*16f0*/  FMUL R44, R45, c[0x0][0x188] ;  /* 0x000062002d2c7a20 */ /* 0x000fe20000400000 */
[----:B------:R-:W-:Y:S02]  /*1700*/  FSEL R46, R39, -INF , !P2 ;  /* 0xff800000272e7808 */ /* 0x000fe40005000000 */
[----:B------:R-:W-:Y:S02]  /*1710*/  FSEL R30, R30, -INF , !P3 ;  /* 0xff8000001e1e7808 */ /* 0x000fe40005800000 */
[----:B------:R-:W-:-:S02]  /*1720*/  FMNMX R29, R66, R28, !PT ;  /* 0x0000001c421d7209 */ /* 0x000fc40007800000 */
[----:B------:R-:W-:Y:S02]  /*1730*/  FSEL R38, R38, -INF , !P4 ;  /* 0xff80000026267808 */ /* 0x000fe40006000000 */
[----:B------:R-:W-:Y:S02]  /*1740*/  FMNMX R37, R31, R46, !PT ;  /* 0x0000002e1f257209 */ /* 0x000fe40007800000 */
[----:B------:R-:W-:Y:S02]  /*1750*/  FSEL R44, R44, -INF , !P1 ;  /* 0xff8000002c2c7808 */ /* 0x000fe40004800000 */
[----:B------:R-:W-:Y:S02]  /*1760*/  FMNMX R29, R30, R29, !PT ;  /* 0x0000001d1e1d7209 */ /* 0x000fe40007800000 */
[----:B------:R-:W-:Y:S02]  /*1770*/  FMNMX R37, R38, R37, !PT ;  /* 0x0000002526257209 */ /* 0x000fe40007800000 */
[----:B------:R-:W-:-:S02]  /*1780*/  FMNMX R29, R44, R29, !PT ;  /* 0x0000001d2c1d7209 */ /* 0x000fc40007800000 */
[----:B------:R-:W-:Y:S02]  /*1790*/  FMNMX R39, R62, R37, !PT ;  /* 0x000000253e277209 */ /* 0x000fe40007800000 */
[----:B------:R-:W-:Y:S01]  /*17a0*/  PLOP3.LUT P0, PT, PT, PT, UP0, 0x80, 0x0 ;  /* 0x000000000000781c */ /* 0x000fe20003f0f008 */
[----:B------:R-:W0:Y:S04]  /*17b0*/  SHFL.BFLY PT, R72, R29, 0x2, 0x1f ;  /* 0x0c401f001d487f89 */ /* 0x000e2800000e0000 */
[----:B------:R-:W1:Y:S01]  /*17c0*/  SHFL.BFLY PT, R74, R39, 0x2, 0x1f ;  /* 0x0c401f00274a7f89 */ /* 0x000e6200000e0000 */
[----:B0-----:R-:W-:Y:S02]  /*17d0*/  FMNMX R72, R29, R72, !PT ;  /* 0x000000481d487209 */ /* 0x001fe40007800000 */
[----:B-1----:R-:W-:-:S03]  /*17e0*/  FMNMX R74, R39, R74, !PT ;  /* 0x0000004a274a7209 */ /* 0x002fc60007800000 */
[----:B------:R-:W0:Y:S04]  /*17f0*/  SHFL.BFLY PT, R29, R72, 0x1, 0x1f ;  /* 0x0c201f00481d7f89 */ /* 0x000e2800000e0000 */
[----:B------:R-:W1:Y:S01]  /*1800*/  SHFL.BFLY PT, R43, R74, 0x1, 0x1f ;  /* 0x0c201f004a2b7f89 */ /* 0x000e6200000e0000 */
[----:B0-----:R-:W-:Y:S02]  /*1810*/  FMNMX R76, R72, R29, !PT ;  /* 0x0000001d484c7209 */ /* 0x001fe40007800000 */
[----:B-1----:R-:W-:Y:S02]  /*1820*/  FMNMX R39, R74, R43, !PT ;  /* 0x0000002b4a277209 */ /* 0x002fe40007800000 */
[----:B------:R-:W-:Y:S02]  /*1830*/  FMNMX R37, R76, R61, !PT ;  /* 0x0000003d4c257209 */ /* 0x000fe40007800000 */
[----:B------:R-:W-:-:S03]  /*1840*/  FMNMX R39, R39, R60, !PT ;  /* 0x0000003c27277209 */ /* 0x000fc60007800000 */
[--C-:B------:R-:W-:Y:S02]  /*1850*/  FADD R29, R28, -R37.reuse ;  /* 0x800000251c1d7221 */ /* 0x100fe40000000000 */
[--C-:B------:R-:W-:Y:S02]  /*1860*/  FADD R44, R44, -R37.reuse ;  /* 0x800000252c2c7221 */ /* 0x100fe40000000000 */
[----:B------:R-:W-:Y:S02]  /*1870*/  FADD R66, R66, -R37 ;  /* 0x8000002542427221 */ /* 0x000fe40000000000 */
[--C-:B------:R-:W-:Y:S02]  /*1880*/  FADD R43, R31, -R39.reuse ;  /* 0x800000271f2b7221 */ /* 0x100fe40000000000 */
[----:B------:R-:W-:Y:S02]  /*1890*/  FMUL R29, R29, 1.4426950216293334961 ;  /* 0x3fb8aa3b1d1d7820 */ /* 0x000fe40000400000 */
[----:B------:R-:W-:-:S02]  /*18a0*/  FADD R46, R46, -R39 ;  /* 0x800000272e2e7221 */ /* 0x000fc40000000000 */
[----:B------:R-:W-:Y:S02]  /*18b0*/  FMUL R45, R44, 1.4426950216293334961 ;  /* 0x3fb8aa3b2c2d7820 */ /* 0x000fe40000400000 */
[----:B------:R-:W-:Y:S01]  /*18c0*/  FMUL R66, R66, 1.4426950216293334961 ;  /* 0x3fb8aa3b42427820 */ /* 0x000fe20000400000 */
[----:B------:R-:W-:Y:S01]  /*18d0*/  MUFU.EX2 R29, R29 ;  /* 0x0000001d001d7308 */ /* 0x000fe20000000800 */
[----:B------:R-:W-:Y:S02]  /*18e0*/  FMUL R43, R43, 1.4426950216293334961 ;  /* 0x3fb8aa3b2b2b7820 */ /* 0x000fe40000400000 */
[----:B------:R-:W-:Y:S02]  /*18f0*/  FADD R44, R38, -R39 ;  /* 0x80000027262c7221 */ /* 0x000fe40000000000 */
[----:B------:R-:W-:Y:S02]  /*1900*/  FADD R30, R30, -R37 ;  /* 0x800000251e1e7221 */ /* 0x000fe40000000000 */
[----:B------:R-:W-:Y:S01]  /*1910*/  FMUL R46, R46, 1.4426950216293334961 ;  /* 0x3fb8aa3b2e2e7820 */ /* 0x000fe20000400000 */
[----:B------:R-:W0:Y:S01]  /*1920*/  MUFU.EX2 R28, R66 ;  /* 0x00000042001c7308 */ /* 0x000e220000000800 */
[----:B------:R-:W-:-:S02]  /*1930*/  FMUL R44, R44, 1.4426950216293334961 ;  /* 0x3fb8aa3b2c2c7820 */ /* 0x000fc40000400000 */
[----:B------:R-:W-:Y:S02]  /*1940*/  FADD R62, R62, -R39 ;  /* 0x800000273e3e7221 */ /* 0x000fe40000000000 */
[----:B------:R-:W-:Y:S02]  /*1950*/  FMUL R30, R30, 1.4426950216293334961 ;  /* 0x3fb8aa3b1e1e7820 */ /* 0x000fe40000400000 */
[----:B------:R-:W-:Y:S01]  /*1960*/  FMUL R47, R62, 1.4426950216293334961 ;  /* 0x3fb8aa3b3e2f7820 */ /* 0x000fe20000400000 */
[----:B------:R-:W-:Y:S08]  /*1970*/  MUFU.EX2 R43, R43 ;  /* 0x0000002b002b7308 */ /* 0x000ff00000000800 */
[----:B------:R-:W1:Y:S08]  /*1980*/  MUFU.EX2 R38, R46 ;  /* 0x0000002e00267308 */ /* 0x000e700000000800 */
[----:B------:R-:W-:Y:S08]  /*1990*/  MUFU.EX2 R44, R44 ;  /* 0x0000002c002c7308 */ /* 0x000ff00000000800 */
[----:B------:R-:W2:Y:S08]  /*19a0*/  MUFU.EX2 R30, R30 ;  /* 0x0000001e001e7308 */ /* 0x000eb00000000800 */
[----:B------:R-:W-:Y:S08]  /*19b0*/  MUFU.EX2 R47, R47 ;  /* 0x0000002f002f7308 */ /* 0x000ff00000000800 */
[----:B------:R0:W3:Y:S02]  /*19c0*/  MUFU.EX2 R31, R45 ;  /* 0x0000002d001f7308 */ /* 0x0000e40000000800 */
[----:B0-----:R-:W-:Y:S01]  /*19d0*/  FADD R45, R28, R29 ;  /* 0x0000001d1c2d7221 */ /* 0x001fe20000000000 */
[----:B------:R-:W-:Y:S01]  /*19e0*/  F2FP.PACK_AB R28, R29, R28 ;  /* 0x0000001c1d1c723e */ /* 0x000fe200000000ff */
[----:B-1----:R-:W-:-:S02]  /*19f0*/  FADD R29, R43, R38 ;  /* 0x000000262b1d7221 */ /* 0x002fc40000000000 */
[----:B--2---:R-:W-:Y:S02]  /*1a00*/  FADD R46, R30, R45 ;  /* 0x0000002d1e2e7221 */ /* 0x004fe40000000000 */
[----:B------:R-:W-:Y:S01]  /*1a10*/  FADD R66, R44, R29 ;  /* 0x0000001d2c427221 */ /* 0x000fe20000000000 */
[C---:B---3--:R-:W-:Y:S01]  /*1a20*/  F2FP.PACK_AB R30, R31.reuse, R30 ;  /* 0x0000001e1f1e723e */ /* 0x048fe200000000ff */
[----:B------:R-:W-:Y:S01]  /*1a30*/  FADD R62, R31, R46 ;  /* 0x0000002e1f3e7221 */ /* 0x000fe20000000000 */
[C---:B------:R-:W-:Y:S01]  /*1a40*/  F2FP.PACK_AB R31, R47.reuse, R44 ;  /* 0x0000002c2f1f723e */ /* 0x040fe200000000ff */
[----:B------:R-:W-:Y:S02]  /*1a50*/  FADD R66, R47, R66 ;  /* 0x000000422f427221 */ /* 0x000fe40000000000 */
[----:B------:R-:W-:Y:S01]  /*1a60*/  FADD R29, -R37, R61 ;  /* 0x0000003d251d7221 */ /* 0x000fe20000000100 */
[----:B------:R-:W0:Y:S01]  /*1a70*/  SHFL.BFLY PT, R65, R62, 0x2, 0x1f ;  /* 0x0c401f003e417f89 */ /* 0x000e2200000e0000 */
[----:B------:R-:W-:-:S02]  /*1a80*/  FADD R45, R63, R68 ;  /* 0x000000443f2d7221 */ /* 0x000fc40000000000 */
[----:B------:R-:W-:Y:S01]  /*1a90*/  FMUL R46, R29, 1.4426950216293334961 ;  /* 0x3fb8aa3b1d2e7820 */ /* 0x000fe20000400000 */
[----:B------:R-:W1:Y:S01]  /*1aa0*/  SHFL.BFLY PT, R67, R66, 0x2, 0x1f ;  /* 0x0c401f0042437f89 */ /* 0x000e6200000e0000 */
[----:B------:R-:W-:-:S03]  /*1ab0*/  FADD R29, -R39, R60 ;  /* 0x0000003c271d7221 */ /* 0x000fc60000000100 */
[----:B------:R-:W2:Y:S01]  /*1ac0*/  SHFL.BFLY PT, R63, R64, 0x1, 0x1f ;  /* 0x0c201f00403f7f89 */ /* 0x000ea200000e0000 */
[----:B------:R-:W-:Y:S01]  /*1ad0*/  FMUL R61, R29, 1.4426950216293334961 ;  /* 0x3fb8aa3b1d3d7820 */ /* 0x000fe20000400000 */
[----:B------:R-:W-:Y:S01]  /*1ae0*/  F2FP.PACK_AB R29, R38, R43 ;  /* 0x0000002b261d723e */ /* 0x000fe200000000ff */
[----:B------:R-:W3:Y:S01]  /*1af0*/  MUFU.EX2 R46, R46 ;  /* 0x0000002e002e7308 */ /* 0x000ee20000000800 */
[----:B------:R-:W4:Y:S07]  /*1b00*/  SHFL.BFLY PT, R38, R45, 0x1, 0x1f ;  /* 0x0c201f002d267f89 */ /* 0x000f2e00000e0000 */
[----:B------:R-:W5:Y:S01]  /*1b10*/  MUFU.EX2 R61, R61 ;  /* 0x0000003d003d7308 */ /* 0x000f620000000800 */
[----:B0-----:R-:W-:-:S02]  /*1b20*/  FADD R65, R62, R65 ;  /* 0x000000413e417221 */ /* 0x001fc40000000000 */
[----:B---3--:R-:W-:Y:S02]  /*1b30*/  FMUL R20, R46, R20 ;  /* 0x000000142e147220 */ /* 0x008fe40000400000 */
[----:B-1----:R-:W-:Y:S01]  /*1b40*/  FADD R67, R66, R67 ;  /* 0x0000004342437221 */ /* 0x002fe20000000000 */
[----:B------:R-:W0:Y:S01]  /*1b50*/  SHFL.BFLY PT, R44, R65, 0x1, 0x1f ;  /* 0x0c201f00412c7f89 */ /* 0x000e2200000e0000 */
[C---:B------:R-:W-:Y:S02]  /*1b60*/  FMUL R21, R46.reuse, R21 ;  /* 0x000000152e157220 */ /* 0x040fe40000400000 */
[----:B------:R-:W-:Y:S01]  /*1b70*/  FMUL R32, R46, R32 ;  /* 0x000000202e207220 */ /* 0x000fe20000400000 */
[----:B------:R-:W1:Y:S01]  /*1b80*/  SHFL.BFLY PT, R60, R67, 0x1, 0x1f ;  /* 0x0c201f00433c7f89 */ /* 0x000e6200000e0000 */
[C---:B-----5:R-:W-:Y:S02]  /*1b90*/  FMUL R22, R61.reuse, R22 ;  /* 0x000000163d167220 */ /* 0x060fe40000400000 */
[----:B------:R-:W-:-:S02]  /*1ba0*/  FMUL R23, R61, R23 ;  /* 0x000000173d177220 */ /* 0x000fc40000400000 */
[----:B------:R-:W-:Y:S02]  /*1bb0*/  FMUL R33, R46, R33 ;  /* 0x000000212e217220 */ /* 0x000fe40000400000 */
[C---:B------:R-:W-:Y:S02]  /*1bc0*/  FMUL R34, R61.reuse, R34 ;  /* 0x000000223d227220 */ /* 0x040fe40000400000 */
[----:B------:R-:W-:Y:S01]  /*1bd0*/  FMUL R35, R61, R35 ;  /* 0x000000233d237220 */ /* 0x000fe20000400000 */
[C---:B------:R-:W-:Y:S01]  /*1be0*/  HMMA.16816.F32 R20, R28.reuse, R24, R20 ;  /* 0x000000181c14723c */ /* 0x040fe20000001814 */
[----:B--2---:R-:W-:Y:S02]  /*1bf0*/  FADD R63, R64, R63 ;  /* 0x0000003f403f7221 */ /* 0x004fe40000000000 */
[----:B----4-:R-:W-:Y:S02]  /*1c00*/  FADD R38, R45, R38 ;  /* 0x000000262d267221 */ /* 0x010fe40000000000 */
[----:B------:R-:W-:Y:S01]  /*1c10*/  FFMA R53, R36, R53, R63 ;  /* 0x0000003524357223 */ /* 0x000fe2000000003f */
[----:B------:R-:W-:Y:S01]  /*1c20*/  MOV R63, R42 ;  /* 0x0000002a003f7202 */ /* 0x000fe20000000f00 */
[----:B------:R-:W-:Y:S01]  /*1c30*/  FFMA R52, R41, R52, R38 ;  /* 0x0000003429347223 */ /* 0x000fe20000000026 */
[----:B------:R-:W-:Y:S01]  /*1c40*/  HMMA.16816.F32 R32, R28, R26, R32 ;  /* 0x0000001a1c20723c */ /* 0x000fe20000001820 */
[----:B0-----:R-:W-:-:S02]  /*1c50*/  FADD R44, R65, R44 ;  /* 0x0000002c412c7221 */ /* 0x001fc40000000000 */
[----:B-1----:R-:W-:Y:S01]  /*1c60*/  FADD R60, R67, R60 ;  /* 0x0000003c433c7221 */ /* 0x002fe20000000000 */
[----:B------:R-:W-:Y:S01]  /*1c70*/  MOV R67, R40 ;  /* 0x0000002800437202 */ /* 0x000fe20000000f00 */
[----:B------:R-:W-:Y:S02]  /*1c80*/  FFMA R51, R46, R51, R44 ;  /* 0x000000332e337223 */ /* 0x000fe4000000002c */
[----:B------:R-:W-:Y:S01]  /*1c90*/  FFMA R50, R61, R50, R60 ;  /* 0x000000323d327223 */ /* 0x000fe2000000003c */
[----:B------:R-:W-:Y:S01]  /*1ca0*/  MOV R60, R39 ;  /* 0x00000027003c7202 */ /* 0x000fe20000000f00 */
[----:B------:R-:W-:Y:S01]  /*1cb0*/  IMAD.MOV.U32 R61, RZ, RZ, R37 ;  /* 0x000000ffff3d7224 */ /* 0x000fe200078e0025 */
[----:B------:R-:W-:Y:S01]  /*1cc0*/  @P0 CALL.REL.NOINC `(.L_x_0) ;  /* 0x0000001000000944 */ /* 0x000fe20003c00000 */
[----:B------:R-:W-:Y:S05]  /*1cd0*/  BRA `(.L_x_1) ;  /* 0xffffefc000007947 */ /* 0x000fea000383ffff */
.L_x_0:
[----:B------:R-:W-:-:S02]  /*1ce0*/  NOP ;  /* 0x0000000000007918 */ /* 0x000fc40000000000 */
[C---:B------:R-:W-:Y:S01]  /*1cf0*/  FMUL R6, R53.reuse, 8388608 ;  /* 0x4b00000035067820 */ /* 0x040fe20000400000 */
[----:B------:R-:W-:Y:S01]  /*1d00*/  FSETP.GEU.AND P3, PT, R53, 1.175494350822287508e-38, PT ;  /* 0x008000003500780b */ /* 0x000fe20003f6e000 */
[----:B------:R-:W-:Y:S01]  /*1d10*/  IMAD R5, R2, c[0x0][0x1c0], RZ ;  /* 0x0000700002057a24 */ /* 0x000fe200078e02ff */
[----:B------:R-:W-:Y:S01]  /*1d20*/  MOV R30, R23 ;  /* 0x00000017001e7202 */ /* 0x000fe20000000f00 */
[----:B------:R-:W-:Y:S01]  /*1d30*/  IMAD.MOV.U32 R24, RZ, RZ, R12 ;  /* 0x000000ffff187224 */ /* 0x000fe200078e000c */
[----:B------:R-:W-:Y:S01]  /*1d40*/  FSEL R6, R6, R53, !P3 ;  /* 0x0000003506067208 */ /* 0x000fe20005800000 */
[C---:B------:R-:W-:Y:S01]  /*1d50*/  IMAD.SHL.U32 R4, R5.reuse, 0x2, RZ ;  /* 0x0000000205047824 */ /* 0x040fe200078e00ff */
[----:B------:R-:W-:Y:S01]  /*1d60*/  MOV R25, R13 ;  /* 0x0000000d00197202 */ /* 0x000fe20000000f00 */
[----:B------:R-:W-:Y:S01]  /*1d70*/  IMAD R13, R58, c[0x0][0x1c4], RZ ;  /* 0x000071003a0d7a24 */ /* 0x000fe200078e02ff */
[----:B------:R-:W-:Y:S01]  /*1d80*/  IADD3 R23, R6, -0x3f3504f3, RZ ;  /* 0xc0cafb0d06177810 */ /* 0x000fe20007ffe0ff */
[----:B------:R-:W-:Y:S01]  /*1d90*/  IMAD.HI R5, R5, 0x2, RZ ;  /* 0x0000000205057827 */ /* 0x000fe200078e02ff */
[----:B------:R-:W-:Y:S01]  /*1da0*/  SHF.L.U32 R8, R0, 0x3, RZ ;  /* 0x0000000300087819 */ /* 0x000fe200000006ff */
[----:B------:R-:W-:Y:S01]  /*1db0*/  BAR.SYNC.DEFER_BLOCKING 0x0 ;  /* 0x0000000000007b1d */ /* 0x000fe20000010000 */
[----:B------:R-:W-:Y:S01]  /*1dc0*/  LOP3.LUT R23, R23, 0xff800000, RZ, 0xc0, !PT ;  /* 0xff80000017177812 */ /* 0x000fe200078ec0ff */
[----:B------:R-:W-:Y:S01]  /*1dd0*/  FMUL R7, R52, 8388608 ;  /* 0x4b00000034077820 */ /* 0x000fe20000400000 */
[----:B------:R-:W-:Y:S01]  /*1de0*/  SHF.L.U32 R3, R13, 0x1, RZ ;  /* 0x000000010d037819 */ /* 0x000fe200000006ff */
[----:B------:R-:W-:Y:S01]  /*1df0*/  IMAD R2, R2, c[0x0][0x1cc], RZ ;  /* 0x0000730002027a24 */ /* 0x000fe200078e02ff */
[----:B------:R-:W-:Y:S01]  /*1e00*/  FSEL R12, RZ, -23, P3 ;  /* 0xc1b80000ff0c7808 */ /* 0x000fe20001800000 */
[----:B------:R-:W0:Y:S01]  /*1e10*/  I2F R11, R23 ;  /* 0x00000017000b7306 */ /* 0x000e220000201400 */
[----:B------:R-:W-:-:S02]  /*1e20*/  IADD3 R4, P4, P5, R3, c[0x0][0x178], R4 ;  /* 0x00005e0003047a10 */ /* 0x000fc40007d9e004 */
[----:B------:R-:W-:Y:S02]  /*1e30*/  FSETP.GT.AND P3, PT, |R50|, 8.50705917302346158658e+37, PT ;  /* 0x7e8000003200780b */ /* 0x000fe40003f64200 */
[C---:B------:R-:W-:Y:S02]  /*1e40*/  LOP3.LUT R9, R0.reuse, 0xc, RZ, 0xc0, !PT ;  /* 0x0000000c00097812 */ /* 0x040fe400078ec0ff */
[----:B------:R-:W-:Y:S02]  /*1e50*/  LOP3.LUT R3, R0, 0xf0, RZ, 0xc0, !PT ;  /* 0x000000f000037812 */ /* 0x000fe400078ec0ff */
[----:B------:R-:W-:Y:S01]  /*1e60*/  LOP3.LUT R10, R8, 0x38, RZ, 0xc0, !PT ;  /* 0x00000038080a7812 */ /* 0x000fe200078ec0ff */
[----:B------:R-:W-:Y:S01]  /*1e70*/  IMAD R54, R9, 0x2, R54 ;  /* 0x0000000209367824 */ /* 0x000fe200078e0236 */
[C---:B------:R-:W-:Y:S01]  /*1e80*/  FSETP.GEU.AND P2, PT, |R50|.reuse, 1.175494350822287508e-38, PT ;  /* 0x008000003200780b */ /* 0x040fe20003f4e200 */
[----:B------:R-:W-:Y:S01]  /*1e90*/  FMUL R8, R51, 8388608 ;  /* 0x4b00000033087820 */ /* 0x000fe20000400000 */
[----:B------:R-:W-:Y:S01]  /*1ea0*/  LEA R31, R9, R3, 0x6 ;  /* 0x00000003091f7211 */ /* 0x000fe200078e30ff */
[C---:B------:R-:W-:Y:S01]  /*1eb0*/  FMUL R9, R50.reuse, 8388608 ;  /* 0x4b00000032097820 */ /* 0x040fe20000400000 */
[----:B------:R-:W-:Y:S01]  /*1ec0*/  LEA R44, R3, R10, 0x2 ;  /* 0x0000000a032c7211 */ /* 0x000fe200078e10ff */
[----:B0-----:R-:W-:Y:S01]  /*1ed0*/  FFMA.FTZ R12, R11, 1.1920928955078125e-07, R12 ;  /* 0x340000000b0c7823 */ /* 0x001fe2000001000c */
[--C-:B------:R-:W-:Y:S01]  /*1ee0*/  SHF.R.S32.HI R29, RZ, 0x4, R0.reuse ;  /* 0x00000004ff1d7819 */ /* 0x100fe20000011400 */
[----:B------:R-:W-:Y:S01]  /*1ef0*/  @P3 FMUL R35, R35, 0.25 ;  /* 0x3e80000023233820 */ /* 0x000fe20000400000 */
[----:B------:R-:W-:Y:S01]  /*1f00*/  SHF.R.U32.HI R3, RZ, 0x1, R0 ;  /* 0x00000001ff037819 */ /* 0x000fe20000011600 */
[----:B------:R-:W-:Y:S01]  /*1f10*/  IMAD.HI R0, R13, 0x2, RZ ;  /* 0x000000020d007827 */ /* 0x000fe200078e02ff */
[----:B------:R-:W-:-:S02]  /*1f20*/  FSETP.GEU.AND P1, PT, R50, 1.175494350822287508e-38, PT ;  /* 0x008000003200780b */ /* 0x000fc40003f2e000 */
[----:B------:R-:W-:Y:S01]  /*1f30*/  FSETP.GEU.AND P0, PT, R51, 1.175494350822287508e-38, PT ;  /* 0x008000003300780b */ /* 0x000fe20003f0e000 */
[----:B------:R-:W-:Y:S01]  /*1f40*/  @P3 FMUL R34, R34, 0.25 ;  /* 0x3e80000022223820 */ /* 0x000fe20000400000 */
[----:B------:R-:W-:Y:S01]  /*1f50*/  LOP3.LUT R13, R3, 0x4, RZ, 0xc0, !PT ;  /* 0x00000004030d7812 */ /* 0x000fe200078ec0ff */
[----:B------:R-:W-:Y:S01]  /*1f60*/  @P3 FMUL R30, R30, 0.25 ;  /* 0x3e8000001e1e3820 */ /* 0x000fe20000400000 */
[----:B------:R-:W-:Y:S01]  /*1f70*/  FSETP.GEU.AND P6, PT, R52, 1.175494350822287508e-38, PT ;  /* 0x008000003400780b */ /* 0x000fe20003fce000 */
[----:B------:R-:W-:Y:S01]  /*1f80*/  @P3 FMUL R22, R22, 0.25 ;  /* 0x3e80000016163820 */ /* 0x000fe20000400000 */
[----:B------:R-:W-:Y:S01]  /*1f90*/  FSEL R9, R9, R50, !P1 ;  /* 0x0000003209097208 */ /* 0x000fe20004800000 */
[----:B------:R-:W-:Y:S01]  /*1fa0*/  @P3 FMUL R50, R50, 0.25 ;  /* 0x3e80000032323820 */ /* 0x000fe20000400000 */
[----:B------:R-:W-:Y:S01]  /*1fb0*/  IADD3.X R5, R0, c[0x0][0x17c], R5, P4, P5 ;  /* 0x00005f0000057a10 */ /* 0x000fe200027ea405 */
[----:B------:R-:W-:Y:S01]  /*1fc0*/  @!P2 FMUL R35, R35, 16777216 ;  /* 0x4b8000002323a820 */ /* 0x000fe20000400000 */
[----:B------:R-:W-:Y:S01]  /*1fd0*/  FSEL R8, R8, R51, !P0 ;  /* 0x0000003308087208 */ /* 0x000fe20004000000 */
[----:B------:R-:W-:Y:S01]  /*1fe0*/  @!P2 FMUL R50, R50, 16777216 ;  /* 0x4b8000003232a820 */ /* 0x000fe20000400000 */
[----:B------:R-:W-:Y:S01]  /*1ff0*/  FSETP.GT.AND P4, PT, |R52|, 8.50705917302346158658e+37, PT ;  /* 0x7e8000003400780b */ /* 0x000fe20003f84200 */
[----:B------:R-:W-:Y:S01]  /*2000*/  @!P2 FMUL R34, R34, 16777216 ;  /* 0x4b8000002222a820 */ /* 0x000fe20000400000 */
[----:B------:R-:W-:Y:S01]  /*2010*/  FSEL R11, RZ, -23, P0 ;  /* 0xc1b80000ff0b7808 */ /* 0x000fe20000000000 */
[----:B------:R-:W-:Y:S01]  /*2020*/  @!P2 FMUL R30, R30, 16777216 ;  /* 0x4b8000001e1ea820 */ /* 0x000fe20000400000 */
[----:B------:R-:W-:Y:S01]  /*2030*/  FSETP.GT.AND P0, PT, |R51|, 8.50705917302346158658e+37, PT ;  /* 0x7e8000003300780b */ /* 0x000fe20003f04200 */
[----:B------:R-:W-:Y:S01]  /*2040*/  @!P2 FMUL R22, R22, 16777216 ;  /* 0x4b8000001616a820 */ /* 0x000fe20000400000 */
[----:B------:R-:W-:Y:S01]  /*2050*/  FSETP.GT.AND P5, PT, |R53|, 8.50705917302346158658e+37, PT ;  /* 0x7e8000003500780b */ /* 0x000fe20003fa4200 */
[----:B------:R-:W-:Y:S01]  /*2060*/  MUFU.RCP R41, R50 ;  /* 0x0000003200297308 */ /* 0x000fe20000001000 */
[----:B------:R-:W-:-:S02]  /*2070*/  IADD3 R0, R13, R44, RZ ;  /* 0x0000002c0d007210 */ /* 0x000fc40007ffe0ff */
[----:B------:R-:W-:Y:S02]  /*2080*/  FSEL R7, R7, R52, !P6 ;  /* 0x0000003407077208 */ /* 0x000fe40007000000 */
[----:B------:R-:W-:Y:S01]  /*2090*/  LEA R3, R31, R54, 0x3 ;  /* 0x000000361f037211 */ /* 0x000fe200078e18ff */
[----:B------:R-:W-:Y:S01]  /*20a0*/  @P4 FMUL R15, R15, 0.25 ;  /* 0x3e8000000f0f4820 */ /* 0x000fe20000400000 */
[----:B------:R-:W-:Y:S01]  /*20b0*/  FSEL R13, RZ, -23, P6 ;  /* 0xc1b80000ff0d7808 */ /* 0x000fe20003000000 */
[----:B------:R-:W-:Y:S01]  /*20c0*/  @P4 FMUL R14, R14, 0.25 ;  /* 0x3e8000000e0e4820 */ /* 0x000fe20000400000 */
[----:B------:R-:W-:Y:S01]  /*20d0*/  FSEL R31, RZ, -23, P1 ;  /* 0xc1b80000ff1f7808 */ /* 0x000fe20000800000 */
[----:B------:R-:W-:Y:S01]  /*20e0*/  @P0 FMUL R33, R33, 0.25 ;  /* 0x3e80000021210820 */ /* 0x000fe20000400000 */
[C---:B------:R-:W-:Y:S01]  /*20f0*/  FSETP.GEU.AND P6, PT, |R52|.reuse, 1.175494350822287508e-38, PT ;  /* 0x008000003400780b */ /* 0x040fe20003fce200 */
[----:B------:R-:W-:Y:S01]  /*2100*/  @P4 FMUL R52, R52, 0.25 ;  /* 0x3e80000034344820 */ /* 0x000fe20000400000 */
[C---:B------:R-:W-:Y:S01]  /*2110*/  FSETP.GEU.AND P1, PT, |R53|.reuse, 1.175494350822287508e-38, PT ;  /* 0x008000003500780b */ /* 0x040fe20003f2e200 */
[----:B------:R-:W-:Y:S01]  /*2120*/  @P5 FMUL R53, R53, 0.25 ;  /* 0x3e80000035355820 */ /* 0x000fe20000400000 */
[C---:B------:R-:W-:Y:S01]  /*2130*/  FSETP.GEU.AND P2, PT, |R51|.reuse, 1.175494350822287508e-38, PT ;  /* 0x008000003300780b */ /* 0x040fe20003f4e200 */
[----:B------:R-:W-:Y:S01]  /*2140*/  @P0 FMUL R51, R51, 0.25 ;  /* 0x3e80000033330820 */ /* 0x000fe20000400000 */
[----:B------:R-:W-:Y:S01]  /*2150*/  IADD3 R26, R7, -0x3f3504f3, RZ ;  /* 0xc0cafb0d071a7810 */ /* 0x000fe20007ffe0ff */
[----:B------:R-:W-:Y:S01]  /*2160*/  @P5 FMUL R25, R25, 0.25 ;  /* 0x3e80000019195820 */ /* 0x000fe20000400000 */
[----:B------:R-:W-:Y:S01]  /*2170*/  IADD3 R27, R8, -0x3f3504f3, RZ ;  /* 0xc0cafb0d081b7810 */ /* 0x000fe20007ffe0ff */
[----:B------:R-:W-:Y:S01]  /*2180*/  @P5 FMUL R24, R24, 0.25 ;  /* 0x3e80000018185820 */ /* 0x000fe20000400000 */
[----:B------:R-:W-:Y:S01]  /*2190*/  IADD3 R28, R9, -0x3f3504f3, RZ ;  /* 0xc0cafb0d091c7810 */ /* 0x000fe20007ffe0ff */
[----:B------:R-:W-:Y:S01]  /*21a0*/  @P5 FMUL R17, R17, 0.25 ;  /* 0x3e80000011115820 */ /* 0x000fe20000400000 */
[----:B------:R-:W-:Y:S01]  /*21b0*/  LOP3.LUT R26, R26, 0xff800000, RZ, 0xc0, !PT ;  /* 0xff8000001a1a7812 */ /* 0x000fe200078ec0ff */
[----:B------:R-:W-:Y:S01]  /*21c0*/  @!P6 FMUL R52, R52, 16777216 ;  /* 0x4b8000003434e820 */ /* 0x000fe20000400000 */
[----:B------:R-:W-:Y:S01]  /*21d0*/  LOP3.LUT R27, R27, 0xff800000, RZ, 0xc0, !PT ;  /* 0xff8000001b1b7812 */ /* 0x000fe200078ec0ff */
[----:B------:R-:W-:Y:S01]  /*21e0*/  @!P1 FMUL R53, R53, 16777216 ;  /* 0x4b80000035359820 */ /* 0x000fe20000400000 */
[----:B------:R-:W-:Y:S01]  /*21f0*/  LOP3.LUT R28, R28, 0xff800000, RZ, 0xc0, !PT ;  /* 0xff8000001c1c7812 */ /* 0x000fe200078ec0ff */
[----:B------:R-:W-:Y:S01]  /*2200*/  @!P2 FMUL R51, R51, 16777216 ;  /* 0x4b8000003333a820 */ /* 0x000fe20000400000 */
[----:B------:R0:W1:Y:S01]  /*2210*/  I2F R10, R26 ;  /* 0x0000001a000a7306 */ /* 0x0000620000201400 */
[----:B------:R-:W-:Y:S01]  /*2220*/  @P0 FMUL R32, R32, 0.25 ;  /* 0x3e80000020200820 */ /* 0x000fe20000400000 */
[----:B------:R-:W-:Y:S01]  /*2230*/  LEA R56, R56, R59, 0x1 ;  /* 0x0000003b38387211 */ /* 0x000fe200078e08ff */
[----:B------:R-:W-:Y:S01]  /*2240*/  @P5 FMUL R16, R16, 0.25 ;  /* 0x3e80000010105820 */ /* 0x000fe20000400000 */
[----:B------:R-:W-:Y:S01]  /*2250*/  SGXT R29, R29, 0x1 ;  /* 0x000000011d1d781a */ /* 0x000fe20000000200 */
[----:B------:R-:W-:Y:S01]  /*2260*/  @P0 FMUL R21, R21, 0.25 ;  /* 0x3e80000015150820 */ /* 0x000fe20000400000 */
[----:B------:R-:W-:Y:S01]  /*2270*/  ISETP.GE.U32.AND P5, PT, R8, 0x7f800000, PT ;  /* 0x7f8000000800780c */ /* 0x000fe20003fa6070 */
[----:B------:R-:W-:Y:S01]  /*2280*/  @P0 FMUL R20, R20, 0.25 ;  /* 0x3e80000014140820 */ /* 0x000fe20000400000 */
[----:B------:R-:W2:Y:S01]  /*2290*/  I2F R36, R27 ;  /* 0x0000001b00247306 */ /* 0x000ea20000201400 */
[----:B------:R-:W-:Y:S01]  /*22a0*/  @P4 FMUL R19, R19, 0.25 ;  /* 0x3e80000013134820 */ /* 0x000fe20000400000 */
[----:B0-----:R-:W-:Y:S01]  /*22b0*/  IADD3 R26, R7, -R26, RZ ;  /* 0x8000001a071a7210 */ /* 0x001fe20007ffe0ff */
[----:B------:R-:W-:Y:S01]  /*22c0*/  @P4 FMUL R18, R18, 0.25 ;  /* 0x3e80000012124820 */ /* 0x000fe20000400000 */
[----:B------:R-:W-:Y:S01]  /*22d0*/  ISETP.GE.U32.AND P0, PT, R6, 0x7f800000, PT ;  /* 0x7f8000000600780c */ /* 0x000fe20003f06070 */
[----:B------:R-:W-:Y:S01]  /*22e0*/  @!P6 FMUL R15, R15, 16777216 ;  /* 0x4b8000000f0fe820 */ /* 0x000fe20000400000 */
[----:B------:R-:W-:Y:S01]  /*22f0*/  ISETP.GE.U32.AND P4, PT, R9, 0x7f800000, PT ;  /* 0x7f8000000900780c */ /* 0x000fe20003f86070 */
[----:B------:R-:W-:Y:S01]  /*2300*/  @!P6 FMUL R14, R14, 16777216 ;  /* 0x4b8000000e0ee820 */ /* 0x000fe20000400000 */
[----:B------:R0:W3:Y:S01]  /*2310*/  I2F R38, R28 ;  /* 0x0000001c00267306 */ /* 0x0000e20000201400 */
[----:B-1----:R-:W-:Y:S01]  /*2320*/  FFMA.FTZ R13, R10, 1.1920928955078125e-07, R13 ;  /* 0x340000000a0d7823 */ /* 0x002fe2000001000d */
[----:B------:R-:W-:Y:S01]  /*2330*/  FSETP.NEU.AND P3, PT, R6, RZ, PT ;  /* 0x000000ff0600720b */ /* 0x000fe20003f6d000 */
[----:B------:R-:W-:Y:S01]  /*2340*/  @!P1 FMUL R25, R25, 16777216 ;  /* 0x4b80000019199820 */ /* 0x000fe20000400000 */
[----:B------:R-:W-:Y:S01]  /*2350*/  LOP3.LUT R55, R55, 0x1f8, RZ, 0xc0, !PT ;  /* 0x000001f837377812 */ /* 0x000fe200078ec0ff */
[----:B------:R-:W-:-:S02]  /*2360*/  @!P1 FMUL R24, R24, 16777216 ;  /* 0x4b80000018189820 */ /* 0x000fc40000400000 */
[----:B------:R-:W-:Y:S01]  /*2370*/  @!P1 FMUL R17, R17, 16777216 ;  /* 0x4b80000011119820 */ /* 0x000fe20000400000 */
[----:B------:R-:W1:Y:S01]  /*2380*/  MUFU.RCP R52, R52 ;  /* 0x0000003400347308 */ /* 0x000e620000001000 */
[----:B------:R-:W-:Y:S01]  /*2390*/  @!P2 FMUL R33, R33, 16777216 ;  /* 0x4b8000002121a820 */ /* 0x000fe20000400000 */
[----:B0-----:R-:W-:Y:S01]  /*23a0*/  IADD3 R28, R9, -R28, RZ ;  /* 0x8000001c091c7210 */ /* 0x001fe20007ffe0ff */
[----:B------:R-:W-:Y:S02]  /*23b0*/  @!P2 FMUL R32, R32, 16777216 ;  /* 0x4b8000002020a820 */ /* 0x000fe40000400000 */
[----:B--2---:R-:W-:Y:S02]  /*23c0*/  FFMA.FTZ R10, R36, 1.1920928955078125e-07, R11 ;  /* 0x34000000240a7823 */ /* 0x004fe4000001000b */
[C---:B------:R-:W-:Y:S01]  /*23d0*/  FMUL R35, R41.reuse, R35 ;  /* 0x0000002329237220 */ /* 0x040fe20000400000 */
[----:B------:R-:W0:Y:S01]  /*23e0*/  MUFU.RCP R53, R53 ;  /* 0x0000003500357308 */ /* 0x000e220000001000 */
[----:B------:R-:W-:-:S02]  /*23f0*/  FMUL R34, R41, R34 ;  /* 0x0000002229227220 */ /* 0x000fc40000400000 */
[----:B------:R-:W-:Y:S02]  /*2400*/  FMUL R30, R41, R30 ;  /* 0x0000001e291e7220 */ /* 0x000fe40000400000 */
[----:B------:R-:W-:Y:S01]  /*2410*/  @!P1 FMUL R16, R16, 16777216 ;  /* 0x4b80000010109820 */ /* 0x000fe20000400000 */
[----:B------:R-:W-:Y:S01]  /*2420*/  ISETP.GE.U32.AND P1, PT, R7, 0x7f800000, PT ;  /* 0x7f8000000700780c */ /* 0x000fe20003f26070 */
[----:B------:R-:W-:Y:S01]  /*2430*/  @!P2 FMUL R21, R21, 16777216 ;  /* 0x4b8000001515a820 */ /* 0x000fe20000400000 */
[----:B------:R-:W2:Y:S01]  /*2440*/  MUFU.RCP R51, R51 ;  /* 0x0000003300337308 */ /* 0x000ea20000001000 */
[----:B------:R-:W-:Y:S01]  /*2450*/  @!P2 FMUL R20, R20, 16777216 ;  /* 0x4b8000001414a820 */ /* 0x000fe20000400000 */
[----:B------:R-:W-:Y:S01]  /*2460*/  FSETP.NEU.AND P2, PT, R7, RZ, PT ;  /* 0x000000ff0700720b */ /* 0x000fe20003f4d000 */
[----:B---3--:R-:W-:Y:S02]  /*2470*/  FFMA.FTZ R11, R38, 1.1920928955078125e-07, R31 ;  /* 0x34000000260b7823 */ /* 0x008fe4000001001f */
[----:B------:R-:W-:-:S02]  /*2480*/  FMUL R41, R41, R22 ;  /* 0x0000001629297220 */ /* 0x000fc40000400000 */
[----:B------:R-:W-:Y:S02]  /*2490*/  @!P6 FMUL R19, R19, 16777216 ;  /* 0x4b8000001313e820 */ /* 0x000fe40000400000 */
[----:B------:R-:W-:Y:S01]  /*24a0*/  @!P6 FMUL R18, R18, 16777216 ;  /* 0x4b8000001212e820 */ /* 0x000fe20000400000 */
[----:B------:R-:W-:Y:S01]  /*24b0*/  F2FP.PACK_AB R30, R30, R41 ;  /* 0x000000291e1e723e */ /* 0x000fe200000000ff */
[C---:B-1----:R-:W-:Y:S02]  /*24c0*/  FMUL R22, R52.reuse, R15 ;  /* 0x0000000f34167220 */ /* 0x042fe40000400000 */
[----:B------:R-:W-:Y:S02]  /*24d0*/  FMUL R31, R52, R14 ;  /* 0x0000000e341f7220 */ /* 0x000fe40000400000 */
[C---:B0-----:R-:W-:Y:S02]  /*24e0*/  FMUL R15, R53.reuse, R25 ;  /* 0x00000019350f7220 */ /* 0x041fe40000400000 */
[----:B------:R-:W-:-:S02]  /*24f0*/  FMUL R24, R53, R24 ;  /* 0x0000001835187220 */ /* 0x000fc40000400000 */
[----:B------:R-:W-:Y:S01]  /*2500*/  FMUL R14, R53, R17 ;  /* 0x00000011350e7220 */ /* 0x000fe20000400000 */
[----:B------:R-:W-:Y:S01]  /*2510*/  F2FP.PACK_AB R17, R22, R31 ;  /* 0x0000001f1611723e */ /* 0x000fe200000000ff */
[----:B--2---:R-:W-:Y:S01]  /*2520*/  FMUL R33, R51, R33 ;  /* 0x0000002133217220 */ /* 0x004fe20000400000 */
[----:B------:R-:W-:Y:S01]  /*2530*/  F2FP.PACK_AB R15, R15, R24 ;  /* 0x000000180f0f723e */ /* 0x000fe200000000ff */
[----:B------:R-:W-:Y:S01]  /*2540*/  FMUL R32, R51, R32 ;  /* 0x0000002033207220 */ /* 0x000fe20000400000 */
[----:B------:R-:W-:Y:S01]  /*2550*/  F2FP.PACK_AB R31, R35, R34 ;  /* 0x00000022231f723e */ /* 0x000fe200000000ff */
[----:B------:R-:W-:Y:S02]  /*2560*/  IMAD.SHL.U32 R56, R56, 0x4, RZ ;  /* 0x0000000438387824 */ /* 0x000fe400078e00ff */
[----:B------:R-:W-:Y:S01]  /*2570*/  FMUL R53, R53, R16 ;  /* 0x0000001035357220 */ /* 0x000fe20000400000 */
[----:B------:R-:W-:Y:S01]  /*2580*/  F2FP.PACK_AB R33, R33, R32 ;  /* 0x000000202121723e */ /* 0x000fe200000000ff */
[C---:B------:R-:W-:Y:S01]  /*2590*/  FMUL R21, R51.reuse, R21 ;  /* 0x0000001533157220 */ /* 0x040fe20000400000 */
[----:B------:R-:W-:Y:S01]  /*25a0*/  LOP3.LUT R29, R56, 0x808, R29, 0x78, !PT ;  /* 0x00000808381d7812 */ /* 0x000fe200078e781d */
[----:B------:R-:W-:Y:S01]  /*25b0*/  FMUL R20, R51, R20 ;  /* 0x0000001433147220 */ /* 0x000fe20000400000 */
[----:B------:R-:W-:Y:S01]  /*25c0*/  F2FP.PACK_AB R14, R14, R53 ;  /* 0x000000350e0e723e */ /* 0x000fe200000000ff */
[----:B------:R-:W-:-:S02]  /*25d0*/  FMUL R19, R52, R19 ;  /* 0x0000001334137220 */ /* 0x000fc40000400000 */
[----:B------:R-:W-:Y:S01]  /*25e0*/  FMUL R18, R52, R18 ;  /* 0x0000001234127220 */ /* 0x000fe20000400000 */
[----:B------:R-:W-:Y:S01]  /*25f0*/  F2FP.PACK_AB R32, R21, R20 ;  /* 0x000000141520723e */ /* 0x000fe200000000ff */
[----:B------:R-:W-:Y:S01]  /*2600*/  IMAD.IADD R27, R8, 0x1, -R27 ;  /* 0x00000001081b7824 */ /* 0x000fe200078e0a1b */
[----:B------:R-:W-:Y:S01]  /*2610*/  MOV R21, 0x3dc6b27f ;  /* 0x3dc6b27f00157802 */ /* 0x000fe20000000f00 */
[----:B------:R-:W-:Y:S01]  /*2620*/  FADD R26, R26, -1 ;  /* 0xbf8000001a1a7421 */ /* 0x000fe20000000000 */
[----:B------:R-:W-:Y:S01]  /*2630*/  F2FP.PACK_AB R16, R19, R18 ;  /* 0x000000121310723e */ /* 0x000fe200000000ff */
[----:B------:R-:W-:Y:S01]  /*2640*/  IMAD.IADD R18, R6, 0x1, -R23 ;  /* 0x0000000106127824 */ /* 0x000fe200078e0a17 */
[----:B------:R-:W-:Y:S01]  /*2650*/  LOP3.LUT R20, R29, 0x10, RZ, 0x3c, !PT ;  /* 0x000000101d147812 */ /* 0x000fe200078e3cff */
[----:B------:R0:W-:Y:S01]  /*2660*/  STS.64 [R29], R14 ;  /* 0x0000000e1d007388 */ /* 0x0001e20000000a00 */
[----:B------:R-:W-:Y:S02]  /*2670*/  FADD R27, R27, -1 ;  /* 0xbf8000001b1b7421 */ /* 0x000fe40000000000 */
[----:B------:R-:W-:Y:S01]  /*2680*/  FADD R28, R28, -1 ;  /* 0xbf8000001c1c7421 */ /* 0x000fe20000000000 */
[----:B------:R-:W-:Y:S01]  /*2690*/  STS.64 [R29+0x400], R32 ;  /* 0x000400201d007388 */ /* 0x000fe20000000a00 */
[----:B------:R-:W-:-:S02]  /*26a0*/  FADD R18, R18, -1 ;  /* 0xbf80000012127421 */ /* 0x000fc40000000000 */
[----:B------:R-:W-:Y:S01]  /*26b0*/  IMAD.MOV.U32 R53, RZ, RZ, c[0x0][0x1c8] ;  /* 0x00007200ff357624 */ /* 0x000fe200078e00ff */
[----:B------:R1:W-:Y:S01]  /*26c0*/  STS.64 [R20+0x1000], R16 ;  /* 0x0010001014007388 */ /* 0x0003e20000000a00 */
[-C--:B------:R-:W-:Y:S02]  /*26d0*/  FFMA.FTZ R19, R18, R21.reuse, -0.16845393180847167969 ;  /* 0xbe2c7f3012137423 */ /* 0x080fe40000010015 */
[C---:B------:R-:W-:Y:S01]  /*26e0*/  IMAD R35, R53.reuse, 0xa, RZ ;  /* 0x0000000a35237824 */ /* 0x040fe200078e02ff */
[----:B------:R2:W-:Y:S01]  /*26f0*/  STS.64 [R20+0x1400], R30 ;  /* 0x0014001e14007388 */ /* 0x0005e20000000a00 */
[CC--:B0-----:R-:W-:Y:S01]  /*2700*/  FFMA.FTZ R15, R26.reuse, R21.reuse, -0.16845393180847167969 ;  /* 0xbe2c7f301a0f7423 */ /* 0x0c1fe20000010015 */
[----:B------:R-:W-:Y:S01]  /*2710*/  SHF.L.U32 R23, R53, 0x2, RZ ;  /* 0x0000000235177819 */ /* 0x000fe200000006ff */
[----:B------:R-:W-:Y:S02]  /*2720*/  FFMA.FTZ R14, R27, R21, -0.16845393180847167969 ;  /* 0xbe2c7f301b0e7423 */ /* 0x000fe40000010015 */
[----:B------:R-:W-:-:S02]  /*2730*/  FFMA.FTZ R15, R26, R15, 0.1716887056827545166 ;  /* 0x3e2fcf2a1a0f7423 */ /* 0x000fc4000001000f */
[----:B------:R-:W-:Y:S01]  /*2740*/  FFMA.FTZ R14, R27, R14, 0.1716887056827545166 ;  /* 0x3e2fcf2a1b0e7423 */ /* 0x000fe2000001000e */
[----:B-1----:R-:W-:Y:S01]  /*2750*/  LOP3.LUT R16, R3, 0x10, RZ, 0x3c, !PT ;  /* 0x0000001003107812 */ /* 0x002fe200078e3cff */
[----:B------:R-:W-:Y:S02]  /*2760*/  FFMA.FTZ R17, R28, R21, -0.16845393180847167969 ;  /* 0xbe2c7f301c117423 */ /* 0x000fe40000010015 */
[----:B------:R-:W-:Y:S02]  /*2770*/  FFMA.FTZ R15, R26, R15, -0.17900948226451873779 ;  /* 0xbe374e431a0f7423 */ /* 0x000fe4000001000f */
[----:B------:R-:W-:Y:S02]  /*2780*/  FFMA.FTZ R17, R28, R17, 0.1716887056827545166 ;  /* 0x3e2fcf2a1c117423 */ /* 0x000fe40000010011 */
[----:B------:R-:W-:Y:S02]  /*2790*/  FFMA.FTZ R19, R18, R19, 0.1716887056827545166 ;  /* 0x3e2fcf2a12137423 */ /* 0x000fe40000010013 */
[----:B------:R-:W-:-:S02]  /*27a0*/  FFMA.FTZ R14, R27, R14, -0.17900948226451873779 ;  /* 0xbe374e431b0e7423 */ /* 0x000fc4000001000e */
[----:B------:R-:W-:Y:S02]  /*27b0*/  FFMA.FTZ R15, R26, R15, 0.20512372255325317383 ;  /* 0x3e520bf41a0f7423 */ /* 0x000fe4000001000f */
[----:B------:R-:W-:Y:S02]  /*27c0*/  FFMA.FTZ R17, R28, R17, -0.17900948226451873779 ;  /* 0xbe374e431c117423 */ /* 0x000fe40000010011 */
[----:B------:R-:W-:Y:S02]  /*27d0*/  FFMA.FTZ R19, R18, R19, -0.17900948226451873779 ;  /* 0xbe374e4312137423 */ /* 0x000fe40000010013 */
[----:B------:R-:W-:Y:S02]  /*27e0*/  FFMA.FTZ R14, R27, R14, 0.20512372255325317383 ;  /* 0x3e520bf41b0e7423 */ /* 0x000fe4000001000e */
[----:B------:R-:W-:Y:S02]  /*27f0*/  FFMA.FTZ R15, R26, R15, -0.24046532809734344482 ;  /* 0xbe763c8b1a0f7423 */ /* 0x000fe4000001000f */
[----:B------:R-:W-:-:S02]  /*2800*/  FFMA.FTZ R17, R28, R17, 0.20512372255325317383 ;  /* 0x3e520bf41c117423 */ /* 0x000fc40000010011 */
[----:B------:R-:W-:Y:S02]  /*2810*/  FFMA.FTZ R19, R18, R19, 0.20512372255325317383 ;  /* 0x3e520bf412137423 */ /* 0x000fe40000010013 */
[C---:B------:R-:W-:Y:S02]  /*2820*/  FFMA.FTZ R14, R27.reuse, R14, -0.24046532809734344482 ;  /* 0xbe763c8b1b0e7423 */ /* 0x040fe4000001000e */
[----:B------:R-:W-:Y:S02]  /*2830*/  FFMA.FTZ R15, R26, R15, 0.28857114911079406738 ;  /* 0x3e93bf991a0f7423 */ /* 0x000fe4000001000f */
[----:B------:R-:W-:Y:S02]  /*2840*/  FFMA.FTZ R17, R28, R17, -0.24046532809734344482 ;  /* 0xbe763c8b1c117423 */ /* 0x000fe40000010011 */
[----:B------:R-:W-:Y:S02]  /*2850*/  FFMA.FTZ R19, R18, R19, -0.24046532809734344482 ;  /* 0xbe763c8b12137423 */ /* 0x000fe40000010013 */
[----:B------:R-:W-:-:S02]  /*2860*/  FFMA.FTZ R14, R27, R14, 0.28857114911079406738 ;  /* 0x3e93bf991b0e7423 */ /* 0x000fc4000001000e */
[----:B------:R-:W-:Y:S02]  /*2870*/  FFMA.FTZ R15, R26, R15, -0.36067417263984680176 ;  /* 0xbeb8aa491a0f7423 */ /* 0x000fe4000001000f */
[----:B------:R-:W-:Y:S02]  /*2880*/  FFMA.FTZ R17, R28, R17, 0.28857114911079406738 ;  /* 0x3e93bf991c117423 */ /* 0x000fe40000010011 */
[----:B------:R-:W-:Y:S02]  /*2890*/  FFMA.FTZ R19, R18, R19, 0.28857114911079406738 ;  /* 0x3e93bf9912137423 */ /* 0x000fe40000010013 */
[----:B------:R-:W-:Y:S02]  /*28a0*/  FFMA.FTZ R14, R27, R14, -0.36067417263984680176 ;  /* 0xbeb8aa491b0e7423 */ /* 0x000fe4000001000e */
[----:B------:R-:W-:Y:S02]  /*28b0*/  FFMA.FTZ R15, R26, R15, 0.48089820146560668945 ;  /* 0x3ef6384a1a0f7423 */ /* 0x000fe4000001000f */
[----:B------:R-:W-:-:S02]  /*28c0*/  FFMA.FTZ R17, R28, R17, -0.36067417263984680176 ;  /* 0xbeb8aa491c117423 */ /* 0x000fc40000010011 */
[----:B------:R-:W-:Y:S02]  /*28d0*/  FFMA.FTZ R19, R18, R19, -0.36067417263984680176 ;  /* 0xbeb8aa4912137423 */ /* 0x000fe40000010013 */
[C---:B------:R-:W-:Y:S02]  /*28e0*/  FFMA.FTZ R14, R27.reuse, R14, 0.48089820146560668945 ;  /* 0x3ef6384a1b0e7423 */ /* 0x040fe4000001000e */
[----:B------:R-:W-:Y:S02]  /*28f0*/  FFMA.FTZ R15, R26, R15, -0.72134751081466674805 ;  /* 0xbf38aa3b1a0f7423 */ /* 0x000fe4000001000f */
[----:B------:R-:W-:Y:S02]  /*2900*/  FFMA.FTZ R17, R28, R17, 0.48089820146560668945 ;  /* 0x3ef6384a1c117423 */ /* 0x000fe40000010011 */
[----:B------:R-:W-:Y:S02]  /*2910*/  FFMA.FTZ R19, R18, R19, 0.48089820146560668945 ;  /* 0x3ef6384a12137423 */ /* 0x000fe40000010013 */
[----:B------:R-:W-:-:S02]  /*2920*/  FFMA.FTZ R14, R27, R14, -0.72134751081466674805 ;  /* 0xbf38aa3b1b0e7423 */ /* 0x000fc4000001000e */
[----:B------:R-:W-:Y:S02]  /*2930*/  FMUL R15, R26, R15 ;  /* 0x0000000f1a0f7220 */ /* 0x000fe40000400000 */
[----:B------:R-:W-:Y:S02]  /*2940*/  FFMA.FTZ R17, R28, R17, -0.72134751081466674805 ;  /* 0xbf38aa3b1c117423 */ /* 0x000fe40000010011 */
[----:B------:R-:W-:Y:S02]  /*2950*/  FFMA.FTZ R19, R18, R19, -0.72134751081466674805 ;  /* 0xbf38aa3b12137423 */ /* 0x000fe40000010013 */
[----:B------:R-:W-:Y:S02]  /*2960*/  FMUL R14, R27, R14 ;  /* 0x0000000e1b0e7220 */ /* 0x000fe40000400000 */
[----:B------:R-:W-:Y:S02]  /*2970*/  FMUL R15, R26, R15 ;  /* 0x0000000f1a0f7220 */ /* 0x000fe40000400000 */
[----:B------:R-:W-:-:S02]  /*2980*/  FMUL R17, R28, R17 ;  /* 0x000000111c117220 */ /* 0x000fc40000400000 */
[----:B------:R-:W-:Y:S02]  /*2990*/  FMUL R19, R18, R19 ;  /* 0x0000001312137220 */ /* 0x000fe40000400000 */
[C---:B------:R-:W-:Y:S02]  /*29a0*/  FMUL R14, R27.reuse, R14 ;  /* 0x0000000e1b0e7220 */ /* 0x040fe40000400000 */
[----:B------:R-:W-:Y:S02]  /*29b0*/  FFMA.FTZ R26, R26, 1.4426950216293334961, R15 ;  /* 0x3fb8aa3b1a1a7823 */ /* 0x000fe4000001000f */
[----:B------:R-:W-:Y:S02]  /*29c0*/  FMUL R17, R28, R17 ;  /* 0x000000111c117220 */ /* 0x000fe40000400000 */
[----:B------:R-:W-:Y:S02]  /*29d0*/  FMUL R19, R18, R19 ;  /* 0x0000001312137220 */ /* 0x000fe40000400000 */
[----:B------:R-:W-:-:S02]  /*29e0*/  FFMA.FTZ R27, R27, 1.4426950216293334961, R14 ;  /* 0x3fb8aa3b1b1b7823 */ /* 0x000fc4000001000e */
[----:B------:R-:W-:Y:S01]  /*29f0*/  FFMA.FTZ R28, R28, 1.4426950216293334961, R17 ;  /* 0x3fb8aa3b1c1c7823 */ /* 0x000fe20000010011 */
[----:B------:R-:W-:Y:S01]  /*2a00*/  BAR.SYNC.DEFER_BLOCKING 0x0 ;  /* 0x0000000000007b1d */ /* 0x000fe20000010000 */
[----:B------:R-:W-:Y:S01]  /*2a10*/  FADD R38, R13, R26 ;  /* 0x0000001a0d267221 */ /* 0x000fe20000000000 */
[----:B------:R-:W-:Y:S01]  /*2a20*/  @P0 MOV R13, 0x7f800000 ;  /* 0x7f800000000d0802 */ /* 0x000fe20000000f00 */
[----:B------:R-:W-:Y:S02]  /*2a30*/  FFMA.FTZ R19, R18, 1.4426950216293334961, R19 ;  /* 0x3fb8aa3b12137823 */ /* 0x000fe40000010013 */
[----:B------:R-:W-:Y:S02]  /*2a40*/  FADD R41, R10, R27 ;  /* 0x0000001b0a297221 */ /* 0x000fe40000000000 */
[----:B------:R-:W-:Y:S01]  /*2a50*/  FADD R43, R11, R28 ;  /* 0x0000001c0b2b7221 */ /* 0x000fe20000000000 */
[----:B------:R-:W-:Y:S01]  /*2a60*/  @P5 MOV R11, 0x7f800000 ;  /* 0x7f800000000b5802 */ /* 0x000fe20000000f00 */
[----:B------:R-:W-:Y:S01]  /*2a70*/  FADD R36, R12, R19 ;  /* 0x000000130c247221 */ /* 0x000fe20000000000 */
[----:B------:R-:W-:Y:S01]  /*2a80*/  LOP3.LUT R12, R3, 0x8, RZ, 0x3c, !PT ;  /* 0x00000008030c7812 */ /* 0x000fe200078e3cff */
[----:B------:R-:W-:-:S02]  /*2a90*/  @P1 IMAD.MOV.U32 R10, RZ, RZ, 0x7f800000 ;  /* 0x7f800000ff0a1424 */ /* 0x000fc400078e00ff */
[----:B------:R-:W-:Y:S01]  /*2aa0*/  @P0 FFMA.FTZ R36, R6, R13, +INF ;  /* 0x7f80000006240423 */ /* 0x000fe2000001000d */
[----:B------:R-:W-:Y:S01]  /*2ab0*/  @P4 MOV R6, 0x7f800000 ;  /* 0x7f80000000064802 */ /* 0x000fe20000000f00 */
[----:B------:R-:W-:Y:S01]  /*2ac0*/  @P1 FFMA.FTZ R38, R7, R10, +INF ;  /* 0x7f80000007261423 */ /* 0x000fe2000001000a */
[C---:B------:R-:W-:Y:S01]  /*2ad0*/  FSETP.NEU.AND P1, PT, R8.reuse, RZ, PT ;  /* 0x000000ff0800720b */ /* 0x040fe20003f2d000 */
[----:B------:R-:W-:Y:S01]  /*2ae0*/  @P5 FFMA.FTZ R41, R8, R11, +INF ;  /* 0x7f80000008295423 */ /* 0x000fe2000001000b */
[C---:B------:R-:W-:Y:S01]  /*2af0*/  FSETP.NEU.AND P0, PT, R9.reuse, RZ, PT ;  /* 0x000000ff0900720b */ /* 0x040fe20003f0d000 */
[----:B------:R-:W-:Y:S01]  /*2b00*/  @P4 FFMA.FTZ R43, R9, R6, +INF ;  /* 0x7f800000092b4423 */ /* 0x000fe20000010006 */
[C---:B------:R-:W-:Y:S01]  /*2b10*/  SHF.L.U32 R9, R53.reuse, 0x1, RZ ;  /* 0x0000000135097819 */ /* 0x040fe200000006ff */
[----:B------:R-:W-:Y:S01]  /*2b20*/  IMAD R27, R53, 0x6, RZ ;  /* 0x00000006351b7824 */ /* 0x000fe200078e02ff */
[----:B------:R-:W-:Y:S01]  /*2b30*/  LOP3.LUT R8, R3, 0x18, RZ, 0x3c, !PT ;  /* 0x0000001803087812 */ /* 0x000fe200078e3cff */
[C---:B------:R-:W-:Y:S01]  /*2b40*/  IMAD R21, R53.reuse, 0x3, RZ ;  /* 0x0000000335157824 */ /* 0x040fe200078e02ff */
[----:B------:R-:W0:Y:S01]  /*2b50*/  LDS.64 R10, [R3] ;  /* 0x00000000030a7984 */ /* 0x000e220000000a00 */
[CC--:B------:R-:W-:Y:S01]  /*2b60*/  LEA R18, P5, R53.reuse, R4.reuse, 0x2 ;  /* 0x0000000435127211 */ /* 0x0c0fe200078a10ff */
[----:B------:R-:W-:Y:S01]  /*2b70*/  IMAD R49, R53, 0xc, RZ ;  /* 0x0000000c35317824 */ /* 0x000fe200078e02ff */
[CC--:B------:R-:W-:Y:S01]  /*2b80*/  IADD3 R14, P4, R9.reuse, R4.reuse, RZ ;  /* 0x00000004090e7210 */ /* 0x0c0fe20007f9e0ff */
[----:B------:R-:W1:Y:S01]  /*2b90*/  LDS.64 R12, [R12] ;  /* 0x000000000c0c7984 */ /* 0x000e620000000a00 */
[-C--:B------:R-:W-:Y:S01]  /*2ba0*/  LEA.HI.X.SX32 R19, R9, R5.reuse, 0x1, P5 ;  /* 0x0000000509137211 */ /* 0x080fe200028f0eff */
[----:B------:R-:W-:Y:S01]  /*2bb0*/  IMAD R25, R53, 0x5, RZ ;  /* 0x0000000535197824 */ /* 0x000fe200078e02ff */
[-C--:B--2---:R-:W-:Y:S01]  /*2bc0*/  IADD3 R20, P6, R27, R4.reuse, RZ ;  /* 0x000000041b147210 */ /* 0x084fe20007fde0ff */
[----:B------:R-:W2:Y:S01]  /*2bd0*/  LDS.64 R16, [R16] ;  /* 0x0000000010107984 */ /* 0x000ea20000000a00 */
[CC--:B------:R-:W-:Y:S01]  /*2be0*/  LEA.HI.X.SX32 R15, R53.reuse, R5.reuse, 0x1, P4 ;  /* 0x00000005350f7211 */ /* 0x0c0fe200020f0eff */
[C---:B------:R-:W-:Y:S01]  /*2bf0*/  IMAD R47, R53.reuse, 0xe, RZ ;  /* 0x0000000e352f7824 */ /* 0x040fe200078e02ff */
[-C--:B------:R-:W-:Y:S01]  /*2c00*/  LEA R22, P4, R53, R4.reuse, 0x3 ;  /* 0x0000000435167211 */ /* 0x080fe200078818ff */
[----:B------:R-:W3:Y:S01]  /*2c10*/  LDS.64 R8, [R8] ;  /* 0x0000000008087984 */ /* 0x000ee20000000a00 */
[-C--:B------:R-:W-:Y:S01]  /*2c20*/  LEA.HI.X.SX32 R21, R21, R5.reuse, 0x1, P6 ;  /* 0x0000000515157211 */ /* 0x080fe200030f0eff */
[----:B------:R-:W-:Y:S01]  /*2c30*/  IMAD R57, R53, 0x12, RZ ;  /* 0x0000001235397824 */ /* 0x000fe200078e02ff */
[-C--:B------:R-:W-:Y:S01]  /*2c40*/  IADD3 R24, P5, R35, R4.reuse, RZ ;  /* 0x0000000423187210 */ /* 0x080fe20007fbe0ff */
[----:B------:R-:W-:Y:S01]  /*2c50*/  IMAD R29, R53, 0x7, RZ ;  /* 0x00000007351d7824 */ /* 0x000fe200078e02ff */
[-C--:B------:R-:W-:Y:S01]  /*2c60*/  IADD3 R26, P6, R49, R4.reuse, RZ ;  /* 0x00000004311a7210 */ /* 0x080fe20007fde0ff */
[----:B------:R-:W-:Y:S01]  /*2c70*/  IMAD.SHL.U32 R31, R53, 0x8, RZ ;  /* 0x00000008351f7824 */ /* 0x000fe200078e00ff */
[-C--:B------:R-:W-:Y:S01]  /*2c80*/  LEA.HI.X.SX32 R23, R23, R5.reuse, 0x1, P4 ;  /* 0x0000000517177211 */ /* 0x080fe200020f0eff */
[----:B------:R-:W-:Y:S01]  /*2c90*/  IMAD R33, R53, 0x9, RZ ;  /* 0x0000000935217824 */ /* 0x000fe200078e02ff */
[-C--:B------:R-:W-:Y:S01]  /*2ca0*/  IADD3 R28, P4, R47, R4.reuse, RZ ;  /* 0x000000042f1c7210 */ /* 0x080fe20007f9e0ff */
[----:B------:R-:W-:Y:S01]  /*2cb0*/  IMAD R59, R53, 0x14, RZ ;  /* 0x00000014353b7824 */ /* 0x000fe200078e02ff */
[-C--:B------:R-:W-:Y:S01]  /*2cc0*/  LEA.HI.X.SX32 R25, R25, R5.reuse, 0x1, P5 ;  /* 0x0000000519197211 */ /* 0x080fe200028f0eff */
[----:B------:R-:W-:Y:S01]  /*2cd0*/  IMAD R61, R53, 0x16, RZ ;  /* 0x00000016353d7824 */ /* 0x000fe200078e02ff */
[-C--:B------:R-:W-:Y:S01]  /*2ce0*/  LEA.HI.X.SX32 R27, R27, R5.reuse, 0x1, P6 ;  /* 0x000000051b1b7211 */ /* 0x080fe200030f0eff */
[C---:B------:R-:W-:Y:S01]  /*2cf0*/  IMAD R63, R53.reuse, 0x18, RZ ;  /* 0x00000018353f7824 */ /* 0x040fe200078e02ff */
[CC--:B------:R-:W-:Y:S01]  /*2d00*/  LEA R30, P5, R53.reuse, R4.reuse, 0x4 ;  /* 0x00000004351e7211 */ /* 0x0c0fe200078a20ff */
[----:B------:R-:W-:Y:S01]  /*2d10*/  IMAD R45, R53, 0xb, RZ ;  /* 0x0000000b352d7824 */ /* 0x000fe200078e02ff */
[-C--:B------:R-:W-:Y:S01]  /*2d20*/  IADD3 R32, P6, R57, R4.reuse, RZ ;  /* 0x0000000439207210 */ /* 0x080fe20007fde0ff */
[----:B------:R-:W-:Y:S01]  /*2d30*/  IMAD R65, R53, 0x1a, RZ ;  /* 0x0000001a35417824 */ /* 0x000fe200078e02ff */
[-C--:B------:R-:W-:Y:S01]  /*2d40*/  LEA.HI.X.SX32 R29, R29, R5.reuse, 0x1, P4 ;  /* 0x000000051d1d7211 */ /* 0x080fe200020f0eff */
[----:B------:R-:W-:Y:S01]  /*2d50*/  IMAD R67, R53, 0x1c, RZ ;  /* 0x0000001c35437824 */ /* 0x000fe200078e02ff */
[-C--:B------:R-:W-:Y:S01]  /*2d60*/  IADD3 R34, P4, R59, R4.reuse, RZ ;  /* 0x000000043b227210 */ /* 0x080fe20007f9e0ff */
[----:B------:R-:W-:Y:S01]  /*2d70*/  IMAD R69, R53, 0x1e, RZ ;  /* 0x0000001e35457824 */ /* 0x000fe200078e02ff */
[-C--:B------:R-:W-:Y:S01]  /*2d80*/  LEA.HI.X.SX32 R31, R31, R5.reuse, 0x1, P5 ;  /* 0x000000051f1f7211 */ /* 0x080fe200028f0eff */
[----:B------:R-:W-:Y:S01]  /*2d90*/  IMAD R7, R53, 0xd, RZ ;  /* 0x0000000d35077824 */ /* 0x000fe200078e02ff */
[----:B------:R-:W-:Y:S01]  /*2da0*/  LEA.HI.X.SX32 R33, R33, R5, 0x1, P6 ;  /* 0x0000000521217211 */ /* 0x000fe200030f0eff */
[----:B------:R-:W-:Y:S01]  /*2db0*/  IMAD R51, R53, 0xf, RZ ;  /* 0x0000000f35337824 */ /* 0x000fe200078e02ff */
[-C--:B------:R-:W-:Y:S01]  /*2dc0*/  IADD3 R44, P5, R61, R4.reuse, RZ ;  /* 0x000000043d2c7210 */ /* 0x080fe20007fbe0ff */
[----:B0-----:R1:W-:Y:S01]  /*2dd0*/  STG.E.U16 [R4.64], R10 ;  /* 0x0000000a04007986 */ /* 0x0013e2000c10150c */
[----:B------:R-:W-:-:S02]  /*2de0*/  IADD3 R48, P6, R63, R4, RZ ;  /* 0x000000043f307210 */ /* 0x000fc40007fde0ff */
[-C--:B------:R-:W-:Y:S02]  /*2df0*/  LEA.HI.X.SX32 R35, R35, R5.reuse, 0x1, P4 ;  /* 0x0000000523237211 */ /* 0x080fe400020f0eff */
[-C--:B------:R-:W-:Y:S02]  /*2e00*/  IADD3 R52, P4, R65, R4.reuse, RZ ;  /* 0x0000000441347210 */ /* 0x080fe40007f9e0ff */
[-C--:B------:R-:W-:Y:S02]  /*2e10*/  LEA.HI.X.SX32 R45, R45, R5.reuse, 0x1, P5 ;  /* 0x000000052d2d7211 */ /* 0x080fe400028f0eff */
[----:B------:R-:W-:Y:S02]  /*2e20*/  LEA.HI.X.SX32 R49, R49, R5, 0x1, P6 ;  /* 0x0000000531317211 */ /* 0x000fe400030f0eff */
[-C--:B------:R-:W-:Y:S02]  /*2e30*/  IADD3 R46, P5, R67, R4.reuse, RZ ;  /* 0x00000004432e7210 */ /* 0x080fe40007fbe0ff */
[----:B------:R-:W-:-:S02]  /*2e40*/  IADD3 R6, P6, R69, R4, RZ ;  /* 0x0000000445067210 */ /* 0x000fc40007fde0ff */
[----:B------:R-:W-:Y:S02]  /*2e50*/  PRMT R3, R10, 0x7632, R3 ;  /* 0x000076320a037816 */ /* 0x000fe40000000003 */
[-C--:B------:R-:W-:Y:S02]  /*2e60*/  LEA.HI.X.SX32 R53, R7, R5.reuse, 0x1, P4 ;  /* 0x0000000507357211 */ /* 0x080fe400020f0eff */
[-C--:B------:R-:W-:Y:S01]  /*2e70*/  LEA.HI.X.SX32 R47, R47, R5.reuse, 0x1, P5 ;  /* 0x000000052f2f7211 */ /* 0x080fe200028f0eff */
[----:B------:R2:W-:Y:S01]  /*2e80*/  STG.E.U16 [R14.64], R3 ;  /* 0x000000030e007986 */ /* 0x0005e2000c10150c */
[----:B------:R-:W-:Y:S02]  /*2e90*/  LEA.HI.X.SX32 R7, R51, R5, 0x1, P6 ;  /* 0x0000000533077211 */ /* 0x000fe400030f0eff */
[----:B-1----:R-:W-:Y:S01]  /*2ea0*/  PRMT R5, R12, 0x7632, R5 ;  /* 0x000076320c057816 */ /* 0x002fe20000000005 */
[----:B------:R0:W-:Y:S01]  /*2eb0*/  STG.E.U16 [R18.64], R12 ;  /* 0x0000000c12007986 */ /* 0x0001e2000c10150c */
[----:B------:R-:W-:-:S02]  /*2ec0*/  PRMT R10, R13, 0x7632, R10 ;  /* 0x000076320d0a7816 */ /* 0x000fc4000000000a */
[----:B------:R-:W-:Y:S01]  /*2ed0*/  FSEL R4, R41, -INF , P1 ;  /* 0xff80000029047808 */ /* 0x000fe20000800000 */
[----:B------:R1:W-:Y:S01]  /*2ee0*/  STG.E.U16 [R20.64], R5 ;  /* 0x0000000514007986 */ /* 0x0003e2000c10150c */
[----:B--2---:R-:W-:-:S03]  /*2ef0*/  PRMT R15, R16, 0x7632, R15 ;  /* 0x00007632100f7816 */ /* 0x004fc6000000000f */
[----:B------:R-:W-:Y:S01]  /*2f00*/  STG.E.U16 [R22.64], R16 ;  /* 0x0000001016007986 */ /* 0x000fe2000c10150c */
[----:B---3--:R-:W-:Y:S01]  /*2f10*/  PRMT R14, R9, 0x7632, R14 ;  /* 0x00007632090e7816 */ /* 0x008fe2000000000e */
[----:B------:R-:W-:Y:S01]  /*2f20*/  FFMA R4, R4, 0.69314718246459960938, R37 ;  /* 0x3f31721804047823 */ /* 0x000fe20000000025 */
[----:B0-----:R-:W-:Y:S01]  /*2f30*/  PRMT R19, R8, 0x7632, R19 ;  /* 0x0000763208137816 */ /* 0x001fe20000000013 */
[----:B------:R-:W-:Y:S01]  /*2f40*/  STG.E.U16 [R24.64], R15 ;  /* 0x0000000f18007986 */ /* 0x000fe2000c10150c */
[----:B------:R-:W-:Y:S02]  /*2f50*/  PRMT R12, R17, 0x7632, R12 ;  /* 0x00007632110c7816 */ /* 0x000fe4000000000c */
[----:B-1----:R-:W-:Y:S01]  /*2f60*/  PRMT R21, R11, 0x7632, R21 ;  /* 0x000076320b157816 */ /* 0x002fe20000000015 */
[----:B------:R0:W-:Y:S01]  /*2f70*/  STG.E.U16 [R26.64], R8 ;  /* 0x000000081a007986 */ /* 0x0001e2000c10150c */
[----:B------:R-:W-:Y:S02]  /*2f80*/  FSEL R5, R36, -INF , P3 ;  /* 0xff80000024057808 */ /* 0x000fe40001800000 */
[----:B------:R-:W-:Y:S01]  /*2f90*/  FSEL R3, R38, -INF , P2 ;  /* 0xff80000026037808 */ /* 0x000fe20001000000 */
[----:B------:R-:W-:Y:S02]  /*2fa0*/  STG.E.U16 [R28.64], R19 ;  /* 0x000000131c007986 */ /* 0x000fe4000c10150c */
[----:B------:R-:W-:-:S02]  /*2fb0*/  FFMA R40, R5, 0.69314718246459960938, R40 ;  /* 0x3f31721805287823 */ /* 0x000fc40000000028 */
[----:B------:R-:W-:Y:S01]  /*2fc0*/  STG.E.U16 [R30.64], R11 ;  /* 0x0000000b1e007986 */ /* 0x000fe2000c10150c */
[----:B------:R-:W-:Y:S01]  /*2fd0*/  FFMA R41, R3, 0.69314718246459960938, R42 ;  /* 0x3f31721803297823 */ /* 0x000fe2000000002a */
[----:B------:R-:W-:Y:S02]  /*2fe0*/  SHF.L.U32 R3, R2, 0x2, RZ ;  /* 0x0000000202037819 */ /* 0x000fe400000006ff */
[----:B------:R-:W-:Y:S01]  /*2ff0*/  STG.E.U16 [R32.64], R21 ;  /* 0x0000001520007986 */ /* 0x000fe2000c10150c */
[----:B0-----:R-:W-:-:S03]  /*3000*/  FSEL R8, R43, -INF , P0 ;  /* 0xff8000002b087808 */ /* 0x001fc60000000000 */
[----:B------:R-:W-:Y:S02]  /*3010*/  STG.E.U16 [R34.64], R13 ;  /* 0x0000000d22007986 */ /* 0x000fe4000c10150c */
[----:B------:R-:W-:Y:S02]  /*3020*/  FFMA R5, R8, 0.69314718246459960938, R39 ;  /* 0x3f31721808057823 */ /* 0x000fe40000000027 */
[----:B------:R0:W-:Y:S01]  /*3030*/  STG.E.U16 [R44.64], R10 ;  /* 0x0000000a2c007986 */ /* 0x0001e2000c10150c */
[----:B------:R-:W-:-:S03]  /*3040*/  IMAD.HI R8, R2, 0x4, RZ ;  /* 0x0000000402087827 */ /* 0x000fc600078e02ff */
[----:B------:R-:W-:Y:S04]  /*3050*/  STG.E.U16 [R48.64], R17 ;  /* 0x0000001130007986 */ /* 0x000fe8000c10150c */
[----:B------:R-:W-:Y:S04]  /*3060*/  STG.E.U16 [R52.64], R12 ;  /* 0x0000000c34007986 */ /* 0x000fe8000c10150c */
[----:B------:R1:W-:Y:S01]  /*3070*/  STG.E.U16 [R46.64], R9 ;  /* 0x000000092e007986 */ /* 0x0003e2000c10150c */
[----:B0-----:R-:W-:-:S03]  /*3080*/  SHF.L.U32 R10, R58, 0x2, RZ ;  /* 0x000000023a0a7819 */ /* 0x001fc600000006ff */
[----:B------:R-:W-:Y:S04]  /*3090*/  STG.E.U16 [R6.64], R14 ;  /* 0x0000000e06007986 */ /* 0x000fe8000c10150c */
[----:B------:R-:W-:Y:S01]  /*30a0*/  BAR.SYNC.DEFER_BLOCKING 0x0 ;  /* 0x0000000000007b1d */ /* 0x000fe20000010000 */
[----:B------:R-:W-:Y:S01]  /*30b0*/  IADD3 R2, P0, P1, R10, c[0x0][0x180], R3 ;  /* 0x000060000a027a10 */ /* 0x000fe2000791e003 */
[----:B-1----:R-:W-:-:S05]  /*30c0*/  IMAD.HI R9, R58, 0x4, RZ ;  /* 0x000000043a097827 */ /* 0x002fca00078e02ff */
[----:B------:R-:W-:Y:S01]  /*30d0*/  IADD3.X R3, R9, c[0x0][0x184], R8, P0, P1 ;  /* 0x0000610009037a10 */ /* 0x000fe200007e2408 */
[----:B------:R-:W-:Y:S04]  /*30e0*/  STS.64 [R55], R40 ;  /* 0x0000002837007388 */ /* 0x000fe80000000a00 */
[----:B------:R-:W-:Y:S04]  /*30f0*/  STS.64 [R55+0x200], R4 ;  /* 0x0002000437007388 */ /* 0x000fe80000000a00 */
[----:B------:R-:W-:Y:S06]  /*3100*/  BAR.SYNC.DEFER_BLOCKING 0x0 ;  /* 0x0000000000007b1d */ /* 0x000fec0000010000 */
[----:B------:R-:W0:Y:S04]  /*3110*/  LDS R11, [R0] ;  /* 0x00000000000b7984 */ /* 0x000e280000000800 */
[----:B0-----:R-:W-:Y:S01]  /*3120*/  STG.E [R2.64], R11 ;  /* 0x0000000b02007986 */ /* 0x001fe2000c10190c */
[----:B------:R-:W-:Y:S05]  /*3130*/  EXIT ;  /* 0x000000000000794d */ /* 0x000fea0003800000 */
.L_x_2:
[----:B------:R-:W-:-:S00]  /*3140*/  BRA `(.L_x_2) ;  /* 0xfffffff000007947 */ /* 0x000fc0000383ffff */
[----:B------:R-:W-:-:S00]  /*3150*/  NOP ;  /* 0x0000000000007918 */ /* 0x000fc00000000000 */
        /* <DEDUP_REMOVED lines=10> */
.L_x_3:


//--------------------- .nv.global.init           --------------------------
	.section	.nv.global.init,"aw",@progbits
.nv.global.init:
	.type		_$_str,@object
	.size		_$_str,(.L_0 - _$_str)
_$_str:
        /*0000*/ 	.byte	0x5f, 0x5f, 0x43, 0x55, 0x44, 0x41, 0x5f, 0x46, 0x54, 0x5a, 0x00
.L_0:


//--------------------- .nv.shared.attn_fwd       --------------------------
	.section	.nv.shared.attn_fwd,"aw",@nobits
	.sectionflags	@""
	.align	16
